def attn_fwd(
    Q,
    K,
    V,
    Out,
    Lse,
    sm_scale,
    stride_qz,
    stride_qh,
    stride_qm,
    stride_qk,
    stride_kz,
    stride_kh,
    stride_kn,
    stride_kk,
    stride_vz,
    stride_vh,
    stride_vn,
    stride_vk,
    stride_oz,
    stride_oh,
    stride_om,
    stride_ok,
    seqlen_q,
    seqlen_k,
    BLOCK_M: tl.constexpr,
    BLOCK_N: tl.constexpr,
    HEAD_DIM: tl.constexpr,
    CAUSAL: tl.constexpr,
):
    start_m = tl.program_id(0)
    off_hz = tl.program_id(1)
    q_off = off_hz * stride_qh
    k_off = off_hz * stride_kh
    v_off = off_hz * stride_vh
    offs_m = start_m * BLOCK_M + tl.arange(0, BLOCK_M)
    offs_d = tl.arange(0, HEAD_DIM)
    offs_n = tl.arange(0, BLOCK_N)
    q_ptrs = Q + q_off + offs_m[:, None] * stride_qm + offs_d[None, :] * stride_qk
    k_ptrs = K + k_off + offs_d[:, None] * stride_kk + offs_n[None, :] * stride_kn
    v_ptrs = V + v_off + offs_n[:, None] * stride_vn + offs_d[None, :] * stride_vk
    m_i = tl.full([BLOCK_M], float("-inf"), dtype=tl.float32)
    l_i = tl.zeros([BLOCK_M], dtype=tl.float32) + 1.0
    acc = tl.zeros([BLOCK_M, HEAD_DIM], dtype=tl.float32)
    q = tl.load(q_ptrs)
    acc, l_i, m_i = _attn_fwd_inner(
        acc,
        l_i,
        m_i,
        q,
        k_ptrs,
        v_ptrs,
        sm_scale,
        stride_kn,
        stride_vn,
        start_m,
        seqlen_k,
        BLOCK_M,
        BLOCK_N,
        HEAD_DIM,
        CAUSAL,
    )
    acc = acc / l_i[:, None]
    lse = m_i + tl.math.log2(l_i) / 1.4426950408889634
    o_ptrs = (
        Out
        + off_hz * stride_oh
        + offs_m[:, None] * stride_om
        + offs_d[None, :] * stride_ok
    )
    tl.store(o_ptrs, acc.to(Out.dtype.element_ty))
    tl.store(Lse + off_hz * seqlen_q + offs_m, lse)

# config = {"BLOCK_M": 128, "BLOCK_N": 128, "HEAD_DIM": 128, "arch": "sm_90", "causal": true, "dtype": "fp8e4m3", "num_stages": 2, "num_warps": 8}
# arch = sm_90


// ===== COMPILED SASS (sm_90a) =====

	.target	sm_90a

	.elftype	@"ET_EXEC"


//--------------------- .note.nv.tkinfo           --------------------------
	.section	.note.nv.tkinfo,"",@"SHT_NOTE"
	.sectionflags	@"SHF_NOTE_NV_TKINFO"
	.tkinfo
        /*0018*/ 	.word	0x00000002
        /*0030*/ 	.string	""
        /*0030*/ 	.string	"ptxas"
        /*0030*/ 	.string	"Cuda compilation tools, release 13.0, V13.0.88"
        /*0030*/ 	.string	"Build cuda_13.0.r13.0/compiler.36424714_0"
        /*0030*/ 	.string	"-v  -suppress-debug-info  -lineinfo  -arch sm_90a "



//--------------------- .note.nv.cuinfo           --------------------------
	.section	.note.nv.cuinfo,"",@"SHT_NOTE"
	.sectionflags	@"SHF_NOTE_NV_CUINFO"
        /*0018*/ 	.short	0x0002
        /*001a*/ 	.short	0x005a
        /*001c*/ 	.short	0x0082
	.zero		2


//--------------------- .nv.info                  --------------------------
	.section	.nv.info,"",@"SHT_CUDA_INFO"
	.align	4


	//----- nvinfo : EIATTR_REGCOUNT
	.align		4
        /*0000*/ 	.byte	0x04, 0x2f
        /*0002*/ 	.short	(.L_2 - .L_1)
	.align		4
.L_1:
        /*0004*/ 	.word	index@(attn_fwd)
        /*0008*/ 	.word	0x000000ff


	//----- nvinfo : EIATTR_FRAME_SIZE
	.align		4
.L_2:
        /*000c*/ 	.byte	0x04, 0x11
        /*000e*/ 	.short	(.L_4 - .L_3)
	.align		4
.L_3:
        /*0010*/ 	.word	index@(attn_fwd)
        /*0014*/ 	.word	0x000003a0


	//----- nvinfo : EIATTR_MIN_STACK_SIZE
	.align		4
.L_4:
        /*0018*/ 	.byte	0x04, 0x12
        /*001a*/ 	.short	(.L_6 - .L_5)
	.align		4
.L_5:
        /*001c*/ 	.word	index@(attn_fwd)
        /*0020*/ 	.word	0x000003a0
.L_6:


//--------------------- .nv.compat                --------------------------
	.section	.nv.compat,"",@"SHT_CUDA_COMPAT_INFO"
	.align	4
        /*0000*/ 	.byte	0x02, 0x09, 0x01, 0x00, 0x02, 0x02, 0x04, 0x00, 0x02, 0x05, 0x05, 0x00, 0x03, 0x07, 0x01, 0x01
        /*0010*/ 	.byte	0x02, 0x03, 0x00, 0x00, 0x02, 0x06, 0x01, 0x00, 0x04, 0x0b, 0x08, 0x00, 0x00, 0x00, 0x00, 0x00
        /*0020*/ 	.byte	0x00, 0x00, 0x00, 0x00


//--------------------- .nv.info.attn_fwd         --------------------------
	.section	.nv.info.attn_fwd,"",@"SHT_CUDA_INFO"
	.sectionflags	@""
	.align	4


	//----- nvinfo : EIATTR_CUDA_API_VERSION
	.align		4
        /*0000*/ 	.byte	0x04, 0x37
        /*0002*/ 	.short	(.L_8 - .L_7)
.L_7:
        /*0004*/ 	.word	0x00000082


	//----- nvinfo : EIATTR_KPARAM_INFO
	.align		4
.L_8:
        /*0008*/ 	.byte	0x04, 0x17
        /*000a*/ 	.short	(.L_10 - .L_9)
.L_9:
        /*000c*/ 	.word	0x00000000
        /*0010*/ 	.short	0x0019
        /*0012*/ 	.short	0x0080
        /*0014*/ 	.byte	0x00, 0xf4, 0x21, 0x00


	//----- nvinfo : EIATTR_KPARAM_INFO
	.align		4
.L_10:
        /*0018*/ 	.byte	0x04, 0x17
        /*001a*/ 	.short	(.L_12 - .L_11)
.L_11:
        /*001c*/ 	.word	0x00000000
        /*0020*/ 	.short	0x0018
        /*0022*/ 	.short	0x0078
        /*0024*/ 	.byte	0x00, 0xf4, 0x21, 0x00


	//----- nvinfo : EIATTR_KPARAM_INFO
	.align		4
.L_12:
        /*0028*/ 	.byte	0x04, 0x17
        /*002a*/ 	.short	(.L_14 - .L_13)
.L_13:
        /*002c*/ 	.word	0x00000000
        /*0030*/ 	.short	0x0017
        /*0032*/ 	.short	0x0070
        /*0034*/ 	.byte	0x00, 0xf0, 0x11, 0x00


	//----- nvinfo : EIATTR_KPARAM_INFO
	.align		4
.L_14:
        /*0038*/ 	.byte	0x04, 0x17
        /*003a*/ 	.short	(.L_16 - .L_15)
.L_15:
        /*003c*/ 	.word	0x00000000
        /*0040*/ 	.short	0x0016
        /*0042*/ 	.short	0x006c
        /*0044*/ 	.byte	0x00, 0xf0, 0x11, 0x00


	//----- nvinfo : EIATTR_KPARAM_INFO
	.align		4
.L_16:
        /*0048*/ 	.byte	0x04, 0x17
        /*004a*/ 	.short	(.L_18 - .L_17)
.L_17:
        /*004c*/ 	.word	0x00000000
        /*0050*/ 	.short	0x0015
        /*0052*/ 	.short	0x0068
        /*0054*/ 	.byte	0x00, 0xf0, 0x11, 0x00


	//----- nvinfo : EIATTR_KPARAM_INFO
	.align		4
.L_18:
        /*0058*/ 	.byte	0x04, 0x17
        /*005a*/ 	.short	(.L_20 - .L_19)
.L_19:
        /*005c*/ 	.word	0x00000000
        /*0060*/ 	.short	0x0014
        /*0062*/ 	.short	0x0064
        /*0064*/ 	.byte	0x00, 0xf0, 0x11, 0x00


	//----- nvinfo : EIATTR_KPARAM_INFO
	.align		4
.L_20:
        /*0068*/ 	.byte	0x04, 0x17
        /*006a*/ 	.short	(.L_22 - .L_21)
.L_21:
        /*006c*/ 	.word	0x00000000
        /*0070*/ 	.short	0x0013
        /*0072*/ 	.short	0x0060
        /*0074*/ 	.byte	0x00, 0xf0, 0x11, 0x00


	//----- nvinfo : EIATTR_KPARAM_INFO
	.align		4
.L_22:
        /*0078*/ 	.byte	0x04, 0x17
        /*007a*/ 	.short	(.L_24 - .L_23)
.L_23:
        /*007c*/ 	.word	0x00000000
        /*0080*/ 	.short	0x0012
        /*0082*/ 	.short	0x005c
        /*0084*/ 	.byte	0x00, 0xf0, 0x11, 0x00


	//----- nvinfo : EIATTR_KPARAM_INFO
	.align		4
.L_24:
        /*0088*/ 	.byte	0x04, 0x17
        /*008a*/ 	.short	(.L_26 - .L_25)
.L_25:
        /*008c*/ 	.word	0x00000000
        /*0090*/ 	.short	0x0011
        /*0092*/ 	.short	0x0058
        /*0094*/ 	.byte	0x00, 0xf0, 0x11, 0x00


	//----- nvinfo : EIATTR_KPARAM_INFO
	.align		4
.L_26:
        /*0098*/ 	.byte	0x04, 0x17
        /*009a*/ 	.short	(.L_28 - .L_27)
.L_27:
        /*009c*/ 	.word	0x00000000
        /*00a0*/ 	.short	0x0010
        /*00a2*/ 	.short	0x0054
        /*00a4*/ 	.byte	0x00, 0xf0, 0x11, 0x00


	//----- nvinfo : EIATTR_KPARAM_INFO
	.align		4
.L_28:
        /*00a8*/ 	.byte	0x04, 0x17
        /*00aa*/ 	.short	(.L_30 - .L_29)
.L_29:
        /*00ac*/ 	.word	0x00000000
        /*00b0*/ 	.short	0x000f
        /*00b2*/ 	.short	0x0050
        /*00b4*/ 	.byte	0x00, 0xf0, 0x11, 0x00


	//----- nvinfo : EIATTR_KPARAM_INFO
	.align		4
.L_30:
        /*00b8*/ 	.byte	0x04, 0x17
        /*00ba*/ 	.short	(.L_32 - .L_31)
.L_31:
        /*00bc*/ 	.word	0x00000000
        /*00c0*/ 	.short	0x000e
        /*00c2*/ 	.short	0x004c
        /*00c4*/ 	.byte	0x00, 0xf0, 0x11, 0x00


	//----- nvinfo : EIATTR_KPARAM_INFO
	.align		4
.L_32:
        /*00c8*/ 	.byte	0x04, 0x17
        /*00ca*/ 	.short	(.L_34 - .L_33)
.L_33:
        /*00cc*/ 	.word	0x00000000
        /*00d0*/ 	.short	0x000d
        /*00d2*/ 	.short	0x0048
        /*00d4*/ 	.byte	0x00, 0xf0, 0x11, 0x00


	//----- nvinfo : EIATTR_KPARAM_INFO
	.align		4
.L_34:
        /*00d8*/ 	.byte	0x04, 0x17
        /*00da*/ 	.short	(.L_36 - .L_35)
.L_35:
        /*00dc*/ 	.word	0x00000000
        /*00e0*/ 	.short	0x000c
        /*00e2*/ 	.short	0x0044
        /*00e4*/ 	.byte	0x00, 0xf0, 0x11, 0x00


	//----- nvinfo : EIATTR_KPARAM_INFO
	.align		4
.L_36:
        /*00e8*/ 	.byte	0x04, 0x17
        /*00ea*/ 	.short	(.L_38 - .L_37)
.L_37:
        /*00ec*/ 	.word	0x00000000
        /*00f0*/ 	.short	0x000b
        /*00f2*/ 	.short	0x0040
        /*00f4*/ 	.byte	0x00, 0xf0, 0x11, 0x00


	//----- nvinfo : EIATTR_KPARAM_INFO
	.align		4
.L_38:
        /*00f8*/ 	.byte	0x04, 0x17
        /*00fa*/ 	.short	(.L_40 - .L_39)
.L_39:
        /*00fc*/ 	.word	0x00000000
        /*0100*/ 	.short	0x000a
        /*0102*/ 	.short	0x003c
        /*0104*/ 	.byte	0x00, 0xf0, 0x11, 0x00


	//----- nvinfo : EIATTR_KPARAM_INFO
	.align		4
.L_40:
        /*0108*/ 	.byte	0x04, 0x17
        /*010a*/ 	.short	(.L_42 - .L_41)
.L_41:
        /*010c*/ 	.word	0x00000000
        /*0110*/ 	.short	0x0009
        /*0112*/ 	.short	0x0038
        /*0114*/ 	.byte	0x00, 0xf0, 0x11, 0x00


	//----- nvinfo : EIATTR_KPARAM_INFO
	.align		4
.L_42:
        /*0118*/ 	.byte	0x04, 0x17
        /*011a*/ 	.short	(.L_44 - .L_43)
.L_43:
        /*011c*/ 	.word	0x00000000
        /*0120*/ 	.short	0x0008
        /*0122*/ 	.short	0x0034
        /*0124*/ 	.byte	0x00, 0xf0, 0x11, 0x00


	//----- nvinfo : EIATTR_KPARAM_INFO
	.align		4
.L_44:
        /*0128*/ 	.byte	0x04, 0x17
        /*012a*/ 	.short	(.L_46 - .L_45)
.L_45:
        /*012c*/ 	.word	0x00000000
        /*0130*/ 	.short	0x0007
        /*0132*/ 	.short	0x0030
        /*0134*/ 	.byte	0x00, 0xf0, 0x11, 0x00


	//----- nvinfo : EIATTR_KPARAM_INFO
	.align		4
.L_46:
        /*0138*/ 	.byte	0x04, 0x17
        /*013a*/ 	.short	(.L_48 - .L_47)
.L_47:
        /*013c*/ 	.word	0x00000000
        /*0140*/ 	.short	0x0006
        /*0142*/ 	.short	0x002c
        /*0144*/ 	.byte	0x00, 0xf0, 0x11, 0x00


	//----- nvinfo : EIATTR_KPARAM_INFO
	.align		4
.L_48:
        /*0148*/ 	.byte	0x04, 0x17
        /*014a*/ 	.short	(.L_50 - .L_49)
.L_49:
        /*014c*/ 	.word	0x00000000
        /*0150*/ 	.short	0x0005
        /*0152*/ 	.short	0x0028
        /*0154*/ 	.byte	0x00, 0xf0, 0x11, 0x00


	//----- nvinfo : EIATTR_KPARAM_INFO
	.align		4
.L_50:
        /*0158*/ 	.byte	0x04, 0x17
        /*015a*/ 	.short	(.L_52 - .L_51)
.L_51:
        /*015c*/ 	.word	0x00000000
        /*0160*/ 	.short	0x0004
        /*0162*/ 	.short	0x0020
        /*0164*/ 	.byte	0x00, 0xf4, 0x21, 0x00


	//----- nvinfo : EIATTR_KPARAM_INFO
	.align		4
.L_52:
        /*0168*/ 	.byte	0x04, 0x17
        /*016a*/ 	.short	(.L_54 - .L_53)
.L_53:
        /*016c*/ 	.word	0x00000000
        /*0170*/ 	.short	0x0003
        /*0172*/ 	.short	0x0018
        /*0174*/ 	.byte	0x00, 0xf4, 0x21, 0x00


	//----- nvinfo : EIATTR_KPARAM_INFO
	.align		4
.L_54:
        /*0178*/ 	.byte	0x04, 0x17
        /*017a*/ 	.short	(.L_56 - .L_55)
.L_55:
        /*017c*/ 	.word	0x00000000
        /*0180*/ 	.short	0x0002
        /*0182*/ 	.short	0x0010
        /*0184*/ 	.byte	0x00, 0xf4, 0x21, 0x00


	//----- nvinfo : EIATTR_KPARAM_INFO
	.align		4
.L_56:
        /*0188*/ 	.byte	0x04, 0x17
        /*018a*/ 	.short	(.L_58 - .L_57)
.L_57:
        /*018c*/ 	.word	0x00000000
        /*0190*/ 	.short	0x0001
        /*0192*/ 	.short	0x0008
        /*0194*/ 	.byte	0x00, 0xf4, 0x21, 0x00


	//----- nvinfo : EIATTR_KPARAM_INFO
	.align		4
.L_58:
        /*0198*/ 	.byte	0x04, 0x17
        /*019a*/ 	.short	(.L_60 - .L_59)
.L_59:
        /*019c*/ 	.word	0x00000000
        /*01a0*/ 	.short	0x0000
        /*01a2*/ 	.short	0x0000
        /*01a4*/ 	.byte	0x00, 0xf4, 0x21, 0x00


	//----- nvinfo : EIATTR_SPARSE_MMA_MASK
	.align		4
.L_60:
        /*01a8*/ 	.byte	0x03, 0x50
        /*01aa*/ 	.short	0x0000


	//----- nvinfo : EIATTR_MAXREG_COUNT
	.align		4
        /*01ac*/ 	.byte	0x03, 0x1b
        /*01ae*/ 	.short	0x00ff


	//----- nvinfo : EIATTR_NUM_BARRIERS
	.align		4
        /*01b0*/ 	.byte	0x02, 0x4c
        /*01b2*/ 	.byte	0x01
	.zero		1


	//----- nvinfo : EIATTR_ANNOTATIONS
	.align		4
        /*01b4*/ 	.byte	0x04, 0x55
        /*01b6*/ 	.short	(.L_62 - .L_61)


	//   ....[0]....
.L_61:
        /*01b8*/ 	.word	0x00000001
        /*01bc*/ 	.byte	0xa0, 0x1e, 0x00, 0x00, 0x01, 0x00, 0x00, 0x00, 0x00, 0x1f, 0x00, 0x00, 0x01, 0x00, 0x00, 0x00
        /* <DEDUP_REMOVED lines=229> */
        /*101c*/ 	.byte	0x50, 0x81, 0x00, 0x00, 0x01, 0x00, 0x00, 0x00, 0x70, 0x81, 0x00, 0x00


	//----- nvinfo : EIATTR_MERCURY_ISA_VERSION
	.align		4
.L_62:
        /*1028*/ 	.byte	0x03, 0x5f
        /*102a*/ 	.short	0x0101


	//----- nvinfo : EIATTR_COOP_GROUP_MASK_REGIDS
	.align		4
        /*102c*/ 	.byte	0x04, 0x29
        /*102e*/ 	.short	(.L_64 - .L_63)


	//   ....[0]....
.L_63:
        /*1030*/ 	.word	0xffffffff


	//   ....[1]....
        /*1034*/ 	.word	0xffffffff


	//   ....[2]....
        /*1038*/ 	.word	0xffffffff


	//   ....[3]....
        /*103c*/ 	.word	0xffffffff


	//   ....[4]....
        /*1040*/ 	.word	0xffffffff


	//   ....[5]....
        /*1044*/ 	.word	0xffffffff


	//   ....[6]....
        /*1048*/ 	.word	0xffffffff


	//   ....[7]....
        /*104c*/ 	.word	0xffffffff


	//   ....[8]....
        /*1050*/ 	.word	0xffffffff


	//   ....[9]....
        /*1054*/ 	.word	0xffffffff


	//   ....[10]....
        /*1058*/ 	.word	0xffffffff


	//   ....[11]....
        /*105c*/ 	.word	0xffffffff


	//   ....[12]....
        /*1060*/ 	.word	0xffffffff


	//   ....[13]....
        /*1064*/ 	.word	0xffffffff


	//   ....[14]....
        /*1068*/ 	.word	0xffffffff


	//   ....[15]....
        /*106c*/ 	.word	0xffffffff


	//   ....[16]....
        /*1070*/ 	.word	0xffffffff


	//   ....[17]....
        /*1074*/ 	.word	0xffffffff


	//   ....[18]....
        /*1078*/ 	.word	0xffffffff


	//   ....[19]....
        /*107c*/ 	.word	0xffffffff


	//   ....[20]....
        /*1080*/ 	.word	0xffffffff


	//   ....[21]....
        /*1084*/ 	.word	0xffffffff


	//   ....[22]....
        /*1088*/ 	.word	0xffffffff


	//   ....[23]....
        /*108c*/ 	.word	0xffffffff


	//----- nvinfo : EIATTR_COOP_GROUP_INSTR_OFFSETS
	.align		4
.L_64:
        /*1090*/ 	.byte	0x04, 0x28
        /*1092*/ 	.short	(.L_66 - .L_65)


	//   ....[0]....
.L_65:
        /*1094*/ 	.word	0x00008780


	//   ....[1]....
        /*1098*/ 	.word	0x000087e0


	//   ....[2]....
        /*109c*/ 	.word	0x00008f30


	//   ....[3]....
        /*10a0*/ 	.word	0x00008f50


	//   ....[4]....
        /*10a4*/ 	.word	0x00009f70


	//   ....[5]....
        /*10a8*/ 	.word	0x00009fa0


	//   ....[6]....
        /*10ac*/ 	.word	0x00009fb0


	//   ....[7]....
        /*10b0*/ 	.word	0x00009fd0


	//   ....[8]....
        /*10b4*/ 	.word	0x00009fe0


	//   ....[9]....
        /*10b8*/ 	.word	0x00009ff0


	//   ....[10]....
        /*10bc*/ 	.word	0x0000a000


	//   ....[11]....
        /*10c0*/ 	.word	0x0000a010


	//   ....[12]....
        /*10c4*/ 	.word	0x0000a020


	//   ....[13]....
        /*10c8*/ 	.word	0x0000a030


	//   ....[14]....
        /*10cc*/ 	.word	0x0000a040


	//   ....[15]....
        /*10d0*/ 	.word	0x0000a050


	//   ....[16]....
        /*10d4*/ 	.word	0x0000a070


	//   ....[17]....
        /*10d8*/ 	.word	0x0000a080


	//   ....[18]....
        /*10dc*/ 	.word	0x0000a0a0


	//   ....[19]....
        /*10e0*/ 	.word	0x0000a0d0


	//   ....[20]....
        /*10e4*/ 	.word	0x0000aaa0


	//   ....[21]....
        /*10e8*/ 	.word	0x0000aab0


	//   ....[22]....
        /*10ec*/ 	.word	0x0000ab00


	//   ....[23]....
        /*10f0*/ 	.word	0x0000ab20


	//----- nvinfo : EIATTR_EXIT_INSTR_OFFSETS
	.align		4
.L_66:
        /*10f4*/ 	.byte	0x04, 0x1c
        /*10f6*/ 	.short	(.L_68 - .L_67)


	//   ....[0]....
.L_67:
        /*10f8*/ 	.word	0x0000e360


	//   ....[1]....
        /*10fc*/ 	.word	0x0000e390


	//----- nvinfo : EIATTR_REQNTID
	.align		4
.L_68:
        /*1100*/ 	.byte	0x04, 0x10
        /*1102*/ 	.short	(.L_70 - .L_69)
.L_69:
        /*1104*/ 	.word	0x00000100
        /*1108*/ 	.word	0x00000001
        /*110c*/ 	.word	0x00000001


	//----- nvinfo : EIATTR_CBANK_PARAM_SIZE
	.align		4
.L_70:
        /*1110*/ 	.byte	0x03, 0x19
        /*1112*/ 	.short	0x0088


	//----- nvinfo : EIATTR_PARAM_CBANK
	.align		4
        /*1114*/ 	.byte	0x04, 0x0a
        /*1116*/ 	.short	(.L_72 - .L_71)
	.align		4
.L_71:
        /*1118*/ 	.word	index@(.nv.constant0.attn_fwd)
        /*111c*/ 	.short	0x0210
        /*111e*/ 	.short	0x0088


	//----- nvinfo : EIATTR_SW_WAR
	.align		4
.L_72:
        /*1120*/ 	.byte	0x04, 0x36
        /*1122*/ 	.short	(.L_74 - .L_73)
.L_73:
        /*1124*/ 	.word	0x00000008
.L_74:


//--------------------- .nv.callgraph             --------------------------
	.section	.nv.callgraph,"",@"SHT_CUDA_CALLGRAPH"
	.align	4
	.sectionentsize	8
	.align		4
        /*0000*/ 	.word	0x00000000
	.align		4
        /*0004*/ 	.word	0xffffffff
	.align		4
        /*0008*/ 	.word	0x00000000
	.align		4
        /*000c*/ 	.word	0xfffffffe
	.align		4
        /*0010*/ 	.word	0x00000000
	.align		4
        /*0014*/ 	.word	0xfffffffd
	.align		4
        /*0018*/ 	.word	0x00000000
	.align		4
        /*001c*/ 	.word	0xfffffffc


//--------------------- .nv.constant4             --------------------------
	.section	.nv.constant4,"a",@progbits
	.align	8
	.align		8
.nv.constant4:
        /*0000*/ 	.dword	_$_str


//--------------------- .text.attn_fwd            --------------------------
	.section	.text.attn_fwd,"ax",@progbits
	.align	128
        .global         attn_fwd
        .type           attn_fwd,@function
        .size           attn_fwd,(.L_x_3 - attn_fwd)
        .other          attn_fwd,@"STO_CUDA_ENTRY STV_DEFAULT"
attn_fwd:
.text.attn_fwd:
[----:B------:R-:W0:Y:S01]  /*0000*/  LDC R1, c[0x0][0x28] ;  /* 0x00000a00ff017b82 */ /* 0x000e220000000800 */
[----:B------:R-:W1:Y:S07]  /*0010*/  S2R R2, SR_CTAID.X ;  /* 0x0000000000027919 */ /* 0x000e6e0000002500 */
[----:B------:R-:W2:Y:S01]  /*0020*/  S2UR UR20, SR_CTAID.Y ;  /* 0x00000000001479c3 */ /* 0x000ea20000002600 */
[----:B------:R-:W-:Y:S01]  /*0030*/  ULDC.64 UR4, c[0x0][0x240] ;  /* 0x0000900000047ab9 */ /* 0x000fe20000000a00 */
[----:B------:R-:W-:Y:S01]  /*0040*/  ULDC.64 UR22, c[0x0][0x208] ;  /* 0x0000820000167ab9 */ /* 0x000fe20000000a00 */
[----:B------:R-:W3:Y:S01]  /*0050*/  S2R R152, SR_TID.X ;  /* 0x0000000000987919 */ /* 0x000ee20000002100 */
[----:B0-----:R-:W-:-:S04]  /*0060*/  VIADD R1, R1, 0xfffffc60 ;  /* 0xfffffc6001017836 */ /* 0x001fc80000000000 */
[----:B------:R-:W0:Y:S08]  /*0070*/  LDC R7, c[0x0][0x248] ;  /* 0x00009200ff077b82 */ /* 0x000e300000000800 */
[----:B------:R-:W4:Y:S01]  /*0080*/  LDC.64 R4, c[0x0][0x210] ;  /* 0x00008400ff047b82 */ /* 0x000f220000000a00 */
[----:B--2---:R-:W-:Y:S01]  /*0090*/  UIMAD UR4, UR20, UR4, URZ ;  /* 0x00000004140472a4 */ /* 0x004fe2000f8e023f */
[----:B-1----:R-:W-:Y:S01]  /*00a0*/  IMAD.SHL.U32 R2, R2, 0x80, RZ ;  /* 0x0000008002027824 */ /* 0x002fe200078e00ff */
[----:B---3--:R-:W-:-:S04]  /*00b0*/  SHF.R.U32.HI R0, RZ, 0x7, R152 ;  /* 0x00000007ff007819 */ /* 0x008fc80000011698 */
[----:B------:R-:W-:Y:S02]  /*00c0*/  LOP3.LUT R3, R2, 0x7f, R152, 0xf8, !PT ;  /* 0x0000007f02037812 */ /* 0x000fe400078ef898 */
[----:B------:R-:W-:-:S03]  /*00d0*/  SGXT.U32 R0, R0, 0x1 ;  /* 0x000000010000781a */ /* 0x000fc60000000000 */
[----:B------:R-:W-:Y:S01]  /*00e0*/  IMAD R3, R3, UR5, RZ ;  /* 0x0000000503037c24 */ /* 0x000fe2000f8e02ff */
[----:B------:R-:W-:Y:S01]  /*00f0*/  USHF.R.S32.HI UR5, URZ, 0x1f, UR4 ;  /* 0x0000001f3f057899 */ /* 0x000fe20008011404 */
[----:B0-----:R-:W-:-:S03]  /*0100*/  IMAD R6, R0, R7, RZ ;  /* 0x0000000700067224 */ /* 0x001fc600078e02ff */
[----:B----4-:R-:W-:Y:S01]  /*0110*/  IADD3 R4, P0, P1, R3, UR4, R4 ;  /* 0x0000000403047c10 */ /* 0x010fe2000f91e004 */
[----:B------:R-:W-:Y:S01]  /*0120*/  IMAD R8, R7, 0x2, R6 ;  /* 0x0000000207087824 */ /* 0x000fe200078e0206 */
[----:B------:R-:W-:-:S03]  /*0130*/  SHF.R.S32.HI R10, RZ, 0x1f, R3 ;  /* 0x0000001fff0a7819 */ /* 0x000fc60000011403 */
[C---:B------:R-:W-:Y:S01]  /*0140*/  IMAD R16, R7.reuse, 0x2, R8 ;  /* 0x0000000207107824 */ /* 0x040fe200078e0208 */
[----:B------:R-:W-:Y:S02]  /*0150*/  IADD3.X R3, R10, UR5, R5, P0, P1 ;  /* 0x000000050a037c10 */ /* 0x000fe400087e2405 */
[-C--:B------:R-:W-:Y:S02]  /*0160*/  IADD3 R12, P1, R8, R4.reuse, RZ ;  /* 0x00000004080c7210 */ /* 0x080fe40007f3e0ff */
[-C--:B------:R-:W-:Y:S02]  /*0170*/  IADD3 R10, P0, R6, R4.reuse, RZ ;  /* 0x00000004060a7210 */ /* 0x080fe40007f1e0ff */
[-C--:B------:R-:W-:Y:S01]  /*0180*/  LEA.HI.X.SX32 R13, R8, R3.reuse, 0x1, P1 ;  /* 0x00000003080d7211 */ /* 0x080fe200008f0eff */
[C---:B------:R-:W-:Y:S01]  /*0190*/  IMAD R8, R7.reuse, 0x2, R16 ;  /* 0x0000000207087824 */ /* 0x040fe200078e0210 */
[-C--:B------:R-:W-:Y:S02]  /*01a0*/  LEA.HI.X.SX32 R11, R6, R3.reuse, 0x1, P0 ;  /* 0x00000003060b7211 */ /* 0x080fe400000f0eff */
[C---:B------:R-:W-:Y:S01]  /*01b0*/  IADD3 R14, P0, R16.reuse, R4, RZ ;  /* 0x00000004100e7210 */ /* 0x040fe20007f1e0ff */
[----:B------:R-:W-:Y:S01]  /*01c0*/  IMAD R20, R7, 0x2, R8 ;  /* 0x0000000207147824 */ /* 0x000fe200078e0208 */
[----:B------:R0:W2:Y:S02]  /*01d0*/  LDG.E.U8 R6, desc[UR22][R12.64] ;  /* 0x000000160c067981 */ /* 0x0000a4000c1e1100 */
[----:B------:R-:W-:-:S02]  /*01e0*/  LEA.HI.X.SX32 R15, R16, R3, 0x1, P0 ;  /* 0x00000003100f7211 */ /* 0x000fc400000f0eff */
[CC--:B------:R-:W-:Y:S01]  /*01f0*/  IADD3 R16, P0, R8.reuse, R4.reuse, RZ ;  /* 0x0000000408107210 */ /* 0x0c0fe20007f1e0ff */
[C---:B------:R-:W-:Y:S01]  /*0200*/  IMAD R24, R7.reuse, 0x2, R20 ;  /* 0x0000000207187824 */ /* 0x040fe200078e0214 */
[----:B------:R-:W3:Y:S02]  /*0210*/  LDG.E.U8 R5, desc[UR22][R10.64] ;  /* 0x000000160a057981 */ /* 0x000ee4000c1e1100 */
[-C--:B------:R-:W-:Y:S01]  /*0220*/  LEA.HI.X.SX32 R17, R8, R3.reuse, 0x1, P0 ;  /* 0x0000000308117211 */ /* 0x080fe200000f0eff */
[C---:B------:R-:W-:Y:S01]  /*0230*/  IMAD R26, R7.reuse, 0x2, R24 ;  /* 0x00000002071a7824 */ /* 0x040fe200078e0218 */
[CC--:B------:R-:W-:Y:S01]  /*0240*/  IADD3 R18, P0, R20.reuse, R4.reuse, RZ ;  /* 0x0000000414127210 */ /* 0x0c0fe20007f1e0ff */
[----:B------:R1:W4:Y:S02]  /*0250*/  LDG.E.U8 R8, desc[UR22][R14.64] ;  /* 0x000000160e087981 */ /* 0x000324000c1e1100 */
[----:B------:R-:W-:Y:S01]  /*0260*/  IMAD R28, R7, 0x2, R26 ;  /* 0x00000002071c7824 */ /* 0x000fe200078e021a */
[----:B------:R-:W-:Y:S01]  /*0270*/  LEA.HI.X.SX32 R19, R20, R3, 0x1, P0 ;  /* 0x0000000314137211 */ /* 0x000fe200000f0eff */
[----:B------:R5:W4:Y:S01]  /*0280*/  LDG.E.U8 R9, desc[UR22][R16.64] ;  /* 0x0000001610097981 */ /* 0x000b22000c1e1100 */
[----:B------:R-:W-:-:S02]  /*0290*/  IADD3 R20, P0, R24, R4, RZ ;  /* 0x0000000418147210 */ /* 0x000fc40007f1e0ff */
[-C--:B------:R-:W-:Y:S01]  /*02a0*/  IADD3 R22, P1, R26, R4.reuse, RZ ;  /* 0x000000041a167210 */ /* 0x080fe20007f3e0ff */
[----:B------:R5:W4:Y:S01]  /*02b0*/  LDG.E.U8 R10, desc[UR22][R18.64] ;  /* 0x00000016120a7981 */ /* 0x000b22000c1e1100 */
[-C--:B------:R-:W-:Y:S01]  /*02c0*/  LEA.HI.X.SX32 R21, R24, R3.reuse, 0x1, P0 ;  /* 0x0000000318157211 */ /* 0x080fe200000f0eff */
[C---:B------:R-:W-:Y:S01]  /*02d0*/  IMAD R24, R7.reuse, 0x2, R28 ;  /* 0x0000000207187824 */ /* 0x040fe200078e021c */
[-C--:B0-----:R-:W-:Y:S02]  /*02e0*/  IADD3 R12, P0, R28, R4.reuse, RZ ;  /* 0x000000041c0c7210 */ /* 0x081fe40007f1e0ff */
[-C--:B------:R-:W-:Y:S01]  /*02f0*/  LEA.HI.X.SX32 R23, R26, R3.reuse, 0x1, P1 ;  /* 0x000000031a177211 */ /* 0x080fe200008f0eff */
[----:B------:R-:W4:Y:S01]  /*0300*/  LDG.E.U8 R25, desc[UR22][R20.64] ;  /* 0x0000001614197981 */ /* 0x000f22000c1e1100 */
[-C--:B------:R-:W-:Y:S01]  /*0310*/  LEA.HI.X.SX32 R13, R28, R3.reuse, 0x1, P0 ;  /* 0x000000031c0d7211 */ /* 0x080fe200000f0eff */
[C---:B------:R-:W-:Y:S01]  /*0320*/  IMAD R26, R7.reuse, 0x2, R24 ;  /* 0x00000002071a7824 */ /* 0x040fe200078e0218 */
[CC--:B-1----:R-:W-:Y:S01]  /*0330*/  IADD3 R14, P0, R24.reuse, R4.reuse, RZ ;  /* 0x00000004180e7210 */ /* 0x0c2fe20007f1e0ff */
[----:B------:R0:W4:Y:S03]  /*0340*/  LDG.E.U8 R27, desc[UR22][R22.64] ;  /* 0x00000016161b7981 */ /* 0x000126000c1e1100 */
[-C--:B------:R-:W-:Y:S01]  /*0350*/  LEA.HI.X.SX32 R15, R24, R3.reuse, 0x1, P0 ;  /* 0x00000003180f7211 */ /* 0x080fe200000f0eff */
[C---:B------:R-:W-:Y:S01]  /*0360*/  IMAD R24, R7.reuse, 0x2, R26 ;  /* 0x0000000207187824 */ /* 0x040fe200078e021a */
[-C--:B-----5:R-:W-:Y:S01]  /*0370*/  IADD3 R16, P0, R26, R4.reuse, RZ ;  /* 0x000000041a107210 */ /* 0x0a0fe20007f1e0ff */
[----:B------:R1:W5:Y:S02]  /*0380*/  LDG.E.U8 R29, desc[UR22][R12.64] ;  /* 0x000000160c1d7981 */ /* 0x000364000c1e1100 */
[C---:B------:R-:W-:Y:S01]  /*0390*/  IMAD R28, R7.reuse, 0x2, R24 ;  /* 0x00000002071c7824 */ /* 0x040fe200078e0218 */
[-C--:B------:R-:W-:Y:S01]  /*03a0*/  IADD3 R18, P1, R24, R4.reuse, RZ ;  /* 0x0000000418127210 */ /* 0x080fe20007f3e0ff */
[----:B------:R1:W5:Y:S01]  /*03b0*/  LDG.E.U8 R30, desc[UR22][R14.64] ;  /* 0x000000160e1e7981 */ /* 0x000362000c1e1100 */
[----:B------:R-:W-:Y:S01]  /*03c0*/  LEA.HI.X.SX32 R17, R26, R3, 0x1, P0 ;  /* 0x000000031a117211 */ /* 0x000fe200000f0eff */
[----:B0-----:R-:W-:Y:S01]  /*03d0*/  IMAD R22, R7, 0x2, R28 ;  /* 0x0000000207167824 */ /* 0x001fe200078e021c */
[----:B------:R-:W-:-:S02]  /*03e0*/  IADD3 R20, P0, R28, R4, RZ ;  /* 0x000000041c147210 */ /* 0x000fc40007f1e0ff */
[-C--:B------:R-:W-:Y:S01]  /*03f0*/  LEA.HI.X.SX32 R19, R24, R3.reuse, 0x1, P1 ;  /* 0x0000000318137211 */ /* 0x080fe200008f0eff */
[C---:B------:R-:W-:Y:S01]  /*0400*/  IMAD R24, R7.reuse, 0x2, R22 ;  /* 0x0000000207187824 */ /* 0x040fe200078e0216 */
[-C--:B------:R-:W-:Y:S01]  /*0410*/  LEA.HI.X.SX32 R21, R28, R3.reuse, 0x1, P0 ;  /* 0x000000031c157211 */ /* 0x080fe200000f0eff */
[----:B------:R0:W5:Y:S01]  /*0420*/  LDG.E.U8 R31, desc[UR22][R16.64] ;  /* 0x00000016101f7981 */ /* 0x000162000c1e1100 */
[CC--:B-1----:R-:W-:Y:S01]  /*0430*/  IADD3 R12, P0, R22.reuse, R4.reuse, RZ ;  /* 0x00000004160c7210 */ /* 0x0c2fe20007f1e0ff */
[C---:B------:R-:W-:Y:S02]  /*0440*/  IMAD R26, R7.reuse, 0x2, R24 ;  /* 0x00000002071a7824 */ /* 0x040fe400078e0218 */
[----:B------:R1:W5:Y:S01]  /*0450*/  LDG.E.U8 R32, desc[UR22][R18.64] ;  /* 0x0000001612207981 */ /* 0x000362000c1e1100 */
[----:B------:R-:W-:Y:S01]  /*0460*/  LEA.HI.X.SX32 R13, R22, R3, 0x1, P0 ;  /* 0x00000003160d7211 */ /* 0x000fe200000f0eff */
[----:B------:R-:W-:Y:S01]  /*0470*/  IMAD R28, R7, 0x2, R26 ;  /* 0x00000002071c7824 */ /* 0x000fe200078e021a */
[-C--:B------:R-:W-:Y:S01]  /*0480*/  IADD3 R14, P0, R24, R4.reuse, RZ ;  /* 0x00000004180e7210 */ /* 0x080fe20007f1e0ff */
[----:B------:R1:W5:Y:S01]  /*0490*/  LDG.E.U8 R33, desc[UR22][R20.64] ;  /* 0x0000001614217981 */ /* 0x000362000c1e1100 */
[----:B------:R-:W-:-:S02]  /*04a0*/  IADD3 R22, P1, R26, R4, RZ ;  /* 0x000000041a167210 */ /* 0x000fc40007f3e0ff */
[-C--:B------:R-:W-:Y:S01]  /*04b0*/  LEA.HI.X.SX32 R15, R24, R3.reuse, 0x1, P0 ;  /* 0x00000003180f7211 */ /* 0x080fe200000f0eff */
[C---:B------:R-:W-:Y:S01]  /*04c0*/  IMAD R24, R7.reuse, 0x2, R28 ;  /* 0x0000000207187824 */ /* 0x040fe200078e021c */
[-C--:B0-----:R-:W-:Y:S01]  /*04d0*/  IADD3 R16, P0, R28, R4.reuse, RZ ;  /* 0x000000041c107210 */ /* 0x081fe20007f1e0ff */
[----:B------:R0:W5:Y:S01]  /*04e0*/  LDG.E.U8 R34, desc[UR22][R12.64] ;  /* 0x000000160c227981 */ /* 0x000162000c1e1100 */
[-C--:B------:R-:W-:Y:S02]  /*04f0*/  LEA.HI.X.SX32 R23, R26, R3.reuse, 0x1, P1 ;  /* 0x000000031a177211 */ /* 0x080fe400008f0eff */
[-C--:B------:R-:W-:Y:S01]  /*0500*/  LEA.HI.X.SX32 R17, R28, R3.reuse, 0x1, P0 ;  /* 0x000000031c117211 */ /* 0x080fe200000f0eff */
[C---:B------:R-:W-:Y:S01]  /*0510*/  IMAD R26, R7.reuse, 0x2, R24 ;  /* 0x00000002071a7824 */ /* 0x040fe200078e0218 */
[CC--:B-1----:R-:W-:Y:S01]  /*0520*/  IADD3 R18, P0, R24.reuse, R4.reuse, RZ ;  /* 0x0000000418127210 */ /* 0x0c2fe20007f1e0ff */
[----:B------:R1:W5:Y:S03]  /*0530*/  LDG.E.U8 R36, desc[UR22][R22.64] ;  /* 0x0000001616247981 */ /* 0x000366000c1e1100 */
[-C--:B------:R-:W-:Y:S01]  /*0540*/  LEA.HI.X.SX32 R19, R24, R3.reuse, 0x1, P0 ;  /* 0x0000000318137211 */ /* 0x080fe200000f0eff */
[C---:B------:R-:W-:Y:S01]  /*0550*/  IMAD R24, R7.reuse, 0x2, R26 ;  /* 0x0000000207187824 */ /* 0x040fe200078e021a */
[----:B------:R1:W5:Y:S03]  /*0560*/  LDG.E.U8 R35, desc[UR22][R14.64] ;  /* 0x000000160e237981 */ /* 0x000366000c1e1100 */
[C---:B------:R-:W-:Y:S01]  /*0570*/  IMAD R28, R7.reuse, 0x2, R24 ;  /* 0x00000002071c7824 */ /* 0x040fe200078e0218 */
[-C--:B------:R-:W-:Y:S01]  /*0580*/  IADD3 R20, P1, R24, R4.reuse, RZ ;  /* 0x0000000418147210 */ /* 0x080fe20007f3e0ff */
[----:B------:R1:W5:Y:S01]  /*0590*/  LDG.E.U8 R37, desc[UR22][R16.64] ;  /* 0x0000001610257981 */ /* 0x000362000c1e1100 */
[-C--:B0-----:R-:W-:Y:S01]  /*05a0*/  IADD3 R12, P0, R26, R4.reuse, RZ ;  /* 0x000000041a0c7210 */ /* 0x081fe20007f1e0ff */
[C---:B-1----:R-:W-:Y:S01]  /*05b0*/  IMAD R22, R7.reuse, 0x2, R28 ;  /* 0x0000000207167824 */ /* 0x042fe200078e021c */
[-C--:B------:R-:W-:Y:S01]  /*05c0*/  LEA.HI.X.SX32 R21, R24, R3.reuse, 0x1, P1 ;  /* 0x0000000318157211 */ /* 0x080fe200008f0eff */
[----:B------:R-:W5:Y:S01]  /*05d0*/  LDG.E.U8 R38, desc[UR22][R18.64] ;  /* 0x0000001612267981 */ /* 0x000f62000c1e1100 */
[-C--:B------:R-:W-:Y:S01]  /*05e0*/  LEA.HI.X.SX32 R13, R26, R3.reuse, 0x1, P0 ;  /* 0x000000031a0d7211 */ /* 0x080fe200000f0eff */
[C---:B------:R-:W-:Y:S01]  /*05f0*/  IMAD R24, R7.reuse, 0x2, R22 ;  /* 0x0000000207187824 */ /* 0x040fe200078e0216 */
[CC--:B------:R-:W-:Y:S01]  /*0600*/  IADD3 R14, P0, R28.reuse, R4.reuse, RZ ;  /* 0x000000041c0e7210 */ /* 0x0c0fe20007f1e0ff */
[----:B------:R0:W5:Y:S02]  /*0610*/  LDG.E.U8 R40, desc[UR22][R20.64] ;  /* 0x0000001614287981 */ /* 0x000164000c1e1100 */
[C---:B------:R-:W-:Y:S01]  /*0620*/  IMAD R26, R7.reuse, 0x2, R24 ;  /* 0x00000002071a7824 */ /* 0x040fe200078e0218 */
[----:B------:R-:W-:Y:S01]  /*0630*/  LEA.HI.X.SX32 R15, R28, R3, 0x1, P0 ;  /* 0x000000031c0f7211 */ /* 0x000fe200000f0eff */
[----:B------:R1:W5:Y:S01]  /*0640*/  LDG.E.U8 R39, desc[UR22][R12.64] ;  /* 0x000000160c277981 */ /* 0x000362000c1e1100 */
[----:B------:R-:W-:Y:S01]  /*0650*/  IADD3 R16, P0, R22, R4, RZ ;  /* 0x0000000416107210 */ /* 0x000fe20007f1e0ff */
[----:B------:R-:W-:-:S02]  /*0660*/  IMAD R28, R7, 0x2, R26 ;  /* 0x00000002071c7824 */ /* 0x000fc400078e021a */
[----:B------:R1:W5:Y:S01]  /*0670*/  LDG.E.U8 R41, desc[UR22][R14.64] ;  /* 0x000000160e297981 */ /* 0x000362000c1e1100 */
[-C--:B------:R-:W-:Y:S01]  /*0680*/  LEA.HI.X.SX32 R17, R22, R3.reuse, 0x1, P0 ;  /* 0x0000000316117211 */ /* 0x080fe200000f0eff */
[C---:B0-----:R-:W-:Y:S01]  /*0690*/  IMAD R20, R7.reuse, 0x2, R28 ;  /* 0x0000000207147824 */ /* 0x041fe200078e021c */
[-C--:B------:R-:W-:Y:S02]  /*06a0*/  IADD3 R18, P0, R24, R4.reuse, RZ ;  /* 0x0000000418127210 */ /* 0x080fe40007f1e0ff */
[-C--:B------:R-:W-:Y:S01]  /*06b0*/  IADD3 R22, P1, R26, R4.reuse, RZ ;  /* 0x000000041a167210 */ /* 0x080fe20007f3e0ff */
[----:B------:R0:W5:Y:S01]  /*06c0*/  LDG.E.U8 R42, desc[UR22][R16.64] ;  /* 0x00000016102a7981 */ /* 0x000162000c1e1100 */
[-C--:B------:R-:W-:Y:S01]  /*06d0*/  LEA.HI.X.SX32 R19, R24, R3.reuse, 0x1, P0 ;  /* 0x0000000318137211 */ /* 0x080fe200000f0eff */
[C---:B------:R-:W-:Y:S01]  /*06e0*/  IMAD R24, R7.reuse, 0x2, R20 ;  /* 0x0000000207187824 */ /* 0x040fe200078e0214 */
[-C--:B-1----:R-:W-:Y:S02]  /*06f0*/  IADD3 R12, P0, R28, R4.reuse, RZ ;  /* 0x000000041c0c7210 */ /* 0x082fe40007f1e0ff */
[-C--:B------:R-:W-:Y:S01]  /*0700*/  LEA.HI.X.SX32 R23, R26, R3.reuse, 0x1, P1 ;  /* 0x000000031a177211 */ /* 0x080fe200008f0eff */
[C---:B------:R-:W-:Y:S01]  /*0710*/  IMAD R26, R7.reuse, 0x2, R24 ;  /* 0x00000002071a7824 */ /* 0x040fe200078e0218 */
[----:B------:R-:W-:Y:S01]  /*0720*/  LEA.HI.X.SX32 R13, R28, R3, 0x1, P0 ;  /* 0x000000031c0d7211 */ /* 0x000fe200000f0eff */
[----:B------:R-:W5:Y:S01]  /*0730*/  LDG.E.U8 R43, desc[UR22][R18.64] ;  /* 0x00000016122b7981 */ /* 0x000f62000c1e1100 */
[----:B------:R-:W-:Y:S01]  /*0740*/  IADD3 R14, P0, R20, R4, RZ ;  /* 0x00000004140e7210 */ /* 0x000fe20007f1e0ff */
[----:B------:R-:W-:-:S02]  /*0750*/  IMAD R28, R7, 0x2, R26 ;  /* 0x00000002071c7824 */ /* 0x000fc400078e021a */
[----:B------:R1:W5:Y:S01]  /*0760*/  LDG.E.U8 R44, desc[UR22][R22.64] ;  /* 0x00000016162c7981 */ /* 0x000362000c1e1100 */
[-C--:B------:R-:W-:Y:S02]  /*0770*/  LEA.HI.X.SX32 R15, R20, R3.reuse, 0x1, P0 ;  /* 0x00000003140f7211 */ /* 0x080fe400000f0eff */
[-C--:B0-----:R-:W-:Y:S01]  /*0780*/  IADD3 R16, P0, R24, R4.reuse, RZ ;  /* 0x0000000418107210 */ /* 0x081fe20007f1e0ff */
[----:B------:R0:W5:Y:S01]  /*0790*/  LDG.E.U8 R45, desc[UR22][R12.64] ;  /* 0x000000160c2d7981 */ /* 0x000162000c1e1100 */
[-C--:B------:R-:W-:Y:S02]  /*07a0*/  IADD3 R20, P1, R26, R4.reuse, RZ ;  /* 0x000000041a147210 */ /* 0x080fe40007f3e0ff */
[----:B------:R-:W-:Y:S01]  /*07b0*/  LEA.HI.X.SX32 R17, R24, R3, 0x1, P0 ;  /* 0x0000000318117211 */ /* 0x000fe200000f0eff */
[----:B------:R0:W5:Y:S01]  /*07c0*/  LDG.E.U8 R46, desc[UR22][R14.64] ;  /* 0x000000160e2e7981 */ /* 0x000162000c1e1100 */
[----:B-1----:R-:W-:Y:S01]  /*07d0*/  IMAD R22, R7, 0x2, R28 ;  /* 0x0000000207167824 */ /* 0x002fe200078e021c */
[----:B------:R-:W-:-:S02]  /*07e0*/  IADD3 R18, P0, R28, R4, RZ ;  /* 0x000000041c127210 */ /* 0x000fc40007f1e0ff */
[----:B------:R-:W5:Y:S01]  /*07f0*/  LDG.E.U8 R47, desc[UR22][R16.64] ;  /* 0x00000016102f7981 */ /* 0x000f62000c1e1100 */
[C---:B------:R-:W-:Y:S01]  /*0800*/  IMAD R24, R7.reuse, 0x2, R22 ;  /* 0x0000000207187824 */ /* 0x040fe200078e0216 */
[-C--:B------:R-:W-:Y:S02]  /*0810*/  LEA.HI.X.SX32 R21, R26, R3.reuse, 0x1, P1 ;  /* 0x000000031a157211 */ /* 0x080fe400008f0eff */
[-C--:B------:R-:W-:Y:S01]  /*0820*/  LEA.HI.X.SX32 R19, R28, R3.reuse, 0x1, P0 ;  /* 0x000000031c137211 */ /* 0x080fe200000f0eff */
[C---:B------:R-:W-:Y:S01]  /*0830*/  IMAD R26, R7.reuse, 0x2, R24 ;  /* 0x00000002071a7824 */ /* 0x040fe200078e0218 */
[CC--:B0-----:R-:W-:Y:S01]  /*0840*/  IADD3 R12, P0, R22.reuse, R4.reuse, RZ ;  /* 0x00000004160c7210 */ /* 0x0c1fe20007f1e0ff */
[----:B------:R0:W5:Y:S02]  /*0850*/  LDG.E.U8 R48, desc[UR22][R20.64] ;  /* 0x0000001614307981 */ /* 0x000164000c1e1100 */
[----:B------:R-:W-:Y:S01]  /*0860*/  IMAD R28, R7, 0x2, R26 ;  /* 0x00000002071c7824 */ /* 0x000fe200078e021a */
[----:B------:R-:W-:Y:S01]  /*0870*/  LEA.HI.X.SX32 R13, R22, R3, 0x1, P0 ;  /* 0x00000003160d7211 */ /* 0x000fe200000f0eff */
[----:B------:R1:W5:Y:S01]  /*0880*/  LDG.E.U8 R49, desc[UR22][R18.64] ;  /* 0x0000001612317981 */ /* 0x000362000c1e1100 */
[----:B------:R-:W-:-:S02]  /*0890*/  IADD3 R14, P0, R24, R4, RZ ;  /* 0x00000004180e7210 */ /* 0x000fc40007f1e0ff */
[-C--:B------:R-:W-:Y:S01]  /*08a0*/  IADD3 R22, P1, R26, R4.reuse, RZ ;  /* 0x000000041a167210 */ /* 0x080fe20007f3e0ff */
[----:B------:R1:W5:Y:S01]  /*08b0*/  LDG.E.U8 R50, desc[UR22][R12.64] ;  /* 0x000000160c327981 */ /* 0x000362000c1e1100 */
[C---:B0-----:R-:W-:Y:S01]  /*08c0*/  IMAD R20, R7.reuse, 0x2, R28 ;  /* 0x0000000207147824 */ /* 0x041fe200078e021c */
[-C--:B------:R-:W-:Y:S02]  /*08d0*/  LEA.HI.X.SX32 R15, R24, R3.reuse, 0x1, P0 ;  /* 0x00000003180f7211 */ /* 0x080fe400000f0eff */
[-C--:B------:R-:W-:Y:S01]  /*08e0*/  IADD3 R16, P0, R28, R4.reuse, RZ ;  /* 0x000000041c107210 */ /* 0x080fe20007f1e0ff */
[C---:B------:R-:W-:Y:S01]  /*08f0*/  IMAD R24, R7.reuse, 0x2, R20 ;  /* 0x0000000207187824 */ /* 0x040fe200078e0214 */
[-C--:B------:R-:W-:Y:S01]  /*0900*/  LEA.HI.X.SX32 R23, R26, R3.reuse, 0x1, P1 ;  /* 0x000000031a177211 */ /* 0x080fe200008f0eff */
[----:B------:R-:W5:Y:S01]  /*0910*/  LDG.E.U8 R51, desc[UR22][R14.64] ;  /* 0x000000160e337981 */ /* 0x000f62000c1e1100 */
[-C--:B------:R-:W-:Y:S01]  /*0920*/  LEA.HI.X.SX32 R17, R28, R3.reuse, 0x1, P0 ;  /* 0x000000031c117211 */ /* 0x080fe200000f0eff */
[C---:B------:R-:W-:Y:S01]  /*0930*/  IMAD R26, R7.reuse, 0x2, R24 ;  /* 0x00000002071a7824 */ /* 0x040fe200078e0218 */
[CC--:B-1----:R-:W-:Y:S01]  /*0940*/  IADD3 R18, P0, R20.reuse, R4.reuse, RZ ;  /* 0x0000000414127210 */ /* 0x0c2fe20007f1e0ff */
        /* <DEDUP_REMOVED lines=103> */
[----:B------:R-:W-:Y:S01]  /*0fc0*/  LEA.HI.X.SX32 R17, R24, R3, 0x1, P0 ;  /* 0x0000000318117211 */ /* 0x000fe200000f0eff */
[----:B0-----:R-:W-:Y:S01]  /*0fd0*/  IMAD R22, R7, 0x2, R28 ;  /* 0x0000000207167824 */ /* 0x001fe200078e021c */
[----:B------:R-:W-:-:S03]  /*0fe0*/  IADD3 R18, P0, R28, R4, RZ ;  /* 0x000000041c127210 */ /* 0x000fc60007f1e0ff */
[C---:B------:R-:W-:Y:S01]  /*0ff0*/  IMAD R24, R7.reuse, 0x2, R22 ;  /* 0x0000000207187824 */ /* 0x040fe200078e0216 */
[-C--:B------:R-:W-:Y:S01]  /*1000*/  LEA.HI.X.SX32 R19, R28, R3.reuse, 0x1, P0 ;  /* 0x000000031c137211 */ /* 0x080fe200000f0eff */
[----:B------:R0:W5:Y:S01]  /*1010*/  LDG.E.U8 R79, desc[UR22][R16.64] ;  /* 0x00000016104f7981 */ /* 0x000162000c1e1100 */
[-C--:B------:R-:W-:Y:S01]  /*1020*/  LEA.HI.X.SX32 R21, R26, R3.reuse, 0x1, P1 ;  /* 0x000000031a157211 */ /* 0x080fe200008f0eff */
[C---:B------:R-:W-:Y:S01]  /*1030*/  IMAD R26, R7.reuse, 0x2, R24 ;  /* 0x00000002071a7824 */ /* 0x040fe200078e0218 */
[CC--:B-1----:R-:W-:Y:S01]  /*1040*/  IADD3 R12, P0, R22.reuse, R4.reuse, RZ ;  /* 0x00000004160c7210 */ /* 0x0c2fe20007f1e0ff */
[----:B------:R-:W5:Y:S02]  /*1050*/  LDG.E.U8 R18, desc[UR22][R18.64] ;  /* 0x0000001612127981 */ /* 0x000f64000c1e1100 */
[----:B------:R-:W-:Y:S01]  /*1060*/  IMAD R7, R7, 0x2, R26 ;  /* 0x0000000207077824 */ /* 0x000fe200078e021a */
[----:B------:R-:W-:Y:S01]  /*1070*/  LEA.HI.X.SX32 R13, R22, R3, 0x1, P0 ;  /* 0x00000003160d7211 */ /* 0x000fe200000f0eff */
[----:B------:R-:W5:Y:S01]  /*1080*/  LDG.E.U8 R20, desc[UR22][R20.64] ;  /* 0x0000001614147981 */ /* 0x000f62000c1e1100 */
[----:B------:R-:W-:-:S02]  /*1090*/  IADD3 R14, P0, R24, R4, RZ ;  /* 0x00000004180e7210 */ /* 0x000fc40007f1e0ff */
[-C--:B------:R-:W-:Y:S01]  /*10a0*/  IADD3 R22, P1, R26, R4.reuse, RZ ;  /* 0x000000041a167210 */ /* 0x080fe20007f3e0ff */
[----:B------:R-:W5:Y:S01]  /*10b0*/  LDG.E.U8 R12, desc[UR22][R12.64] ;  /* 0x000000160c0c7981 */ /* 0x000f62000c1e1100 */
[-C--:B------:R-:W-:Y:S02]  /*10c0*/  LEA.HI.X.SX32 R15, R24, R3.reuse, 0x1, P0 ;  /* 0x00000003180f7211 */ /* 0x080fe400000f0eff */
[C---:B0-----:R-:W-:Y:S02]  /*10d0*/  IADD3 R16, P0, R7.reuse, R4, RZ ;  /* 0x0000000407107210 */ /* 0x041fe40007f1e0ff */
[-C--:B------:R-:W-:Y:S01]  /*10e0*/  LEA.HI.X.SX32 R23, R26, R3.reuse, 0x1, P1 ;  /* 0x000000031a177211 */ /* 0x080fe200008f0eff */
[----:B------:R-:W5:Y:S01]  /*10f0*/  LDG.E.U8 R14, desc[UR22][R14.64] ;  /* 0x000000160e0e7981 */ /* 0x000f62000c1e1100 */
[----:B------:R-:W-:-:S03]  /*1100*/  LEA.HI.X.SX32 R17, R7, R3, 0x1, P0 ;  /* 0x0000000307117211 */ /* 0x000fc600000f0eff */
[----:B------:R-:W5:Y:S04]  /*1110*/  LDG.E.U8 R22, desc[UR22][R22.64] ;  /* 0x0000001616167981 */ /* 0x000f68000c1e1100 */
[----:B------:R-:W5:Y:S01]  /*1120*/  LDG.E.U8 R16, desc[UR22][R16.64] ;  /* 0x0000001610107981 */ /* 0x000f62000c1e1100 */
[----:B------:R-:W0:Y:S01]  /*1130*/  S2UR UR4, SR_CgaCtaId ;  /* 0x00000000000479c3 */ /* 0x000e220000008800 */
[C---:B------:R-:W-:Y:S02]  /*1140*/  LOP3.LUT R3, R152.reuse, 0x7, RZ, 0xc0, !PT ;  /* 0x0000000798037812 */ /* 0x040fe400078ec0ff */
[----:B------:R-:W-:-:S03]  /*1150*/  LOP3.LUT R11, R152, 0x7f, RZ, 0xc0, !PT ;  /* 0x0000007f980b7812 */ /* 0x000fc600078ec0ff */
[----:B------:R-:W-:Y:S01]  /*1160*/  IMAD.SHL.U32 R4, R3, 0x10, RZ ;  /* 0x0000001003047824 */ /* 0x000fe200078e00ff */
[----:B------:R-:W-:-:S03]  /*1170*/  UMOV UR21, 0x400 ;  /* 0x0000040000157882 */ /* 0x000fc60000000000 */
[----:B------:R-:W-:Y:S02]  /*1180*/  IMAD R3, R11, 0x80, R4 ;  /* 0x000000800b037824 */ /* 0x000fe400078e0204 */
[----:B------:R-:W-:-:S03]  /*1190*/  VIADD R153, R2, 0x80 ;  /* 0x0000008002997836 */ /* 0x000fc60000000000 */
[----:B------:R-:W-:Y:S01]  /*11a0*/  LOP3.LUT R4, R3, R0, RZ, 0xfc, !PT ;  /* 0x0000000003047212 */ /* 0x000fe200078efcff */
[----:B0-----:R-:W-:-:S03]  /*11b0*/  ULEA UR21, UR4, UR21, 0x18 ;  /* 0x0000001504157291 */ /* 0x001fc6000f8ec03f */
[----:B------:R-:W-:Y:S02]  /*11c0*/  LOP3.LUT R3, R4, 0x10, RZ, 0x3c, !PT ;  /* 0x0000001004037812 */ /* 0x000fe400078e3cff */
[----:B------:R-:W-:-:S04]  /*11d0*/  ISETP.GE.AND P0, PT, R153, 0x1, PT ;  /* 0x000000019900780c */ /* 0x000fc80003f06270 */
[----:B---3--:R0:W-:Y:S04]  /*11e0*/  STS.U8 [R4+UR21], R5 ;  /* 0x0000000504007988 */ /* 0x0081e80008000015 */
[----:B--2---:R1:W-:Y:S01]  /*11f0*/  STS.U8 [R4+UR21+0x2], R6 ;  /* 0x0000020604007988 */ /* 0x0043e20008000015 */
[----:B0-----:R-:W-:-:S03]  /*1200*/  LOP3.LUT R5, R4, 0x20, RZ, 0x3c, !PT ;  /* 0x0000002004057812 */ /* 0x001fc600078e3cff */
[----:B----4-:R-:W-:Y:S01]  /*1210*/  STS.U8 [R4+UR21+0x4], R8 ;  /* 0x0000040804007988 */ /* 0x010fe20008000015 */
[----:B-1----:R-:W-:-:S03]  /*1220*/  LOP3.LUT R6, R4, 0x30, RZ, 0x3c, !PT ;  /* 0x0000003004067812 */ /* 0x002fc600078e3cff */
[----:B------:R0:W-:Y:S04]  /*1230*/  STS.U8 [R4+UR21+0x6], R9 ;  /* 0x0000060904007988 */ /* 0x0001e80008000015 */
[----:B------:R-:W-:Y:S04]  /*1240*/  STS.U8 [R4+UR21+0x8], R10 ;  /* 0x0000080a04007988 */ /* 0x000fe80008000015 */
[----:B------:R-:W-:Y:S04]  /*1250*/  STS.U8 [R4+UR21+0xa], R25 ;  /* 0x00000a1904007988 */ /* 0x000fe80008000015 */
[----:B------:R-:W-:Y:S04]  /*1260*/  STS.U8 [R4+UR21+0xc], R27 ;  /* 0x00000c1b04007988 */ /* 0x000fe80008000015 */
[----:B-----5:R-:W-:Y:S01]  /*1270*/  STS.U8 [R4+UR21+0xe], R29 ;  /* 0x00000e1d04007988 */ /* 0x020fe20008000015 */
[----:B------:R-:W-:-:S03]  /*1280*/  LOP3.LUT R7, R4, 0x60, RZ, 0x3c, !PT ;  /* 0x0000006004077812 */ /* 0x000fc600078e3cff */
[----:B------:R-:W-:Y:S04]  /*1290*/  STS.U8 [R3+UR21], R30 ;  /* 0x0000001e03007988 */ /* 0x000fe80008000015 */
[----:B------:R-:W-:Y:S04]  /*12a0*/  STS.U8 [R3+UR21+0x2], R31 ;  /* 0x0000021f03007988 */ /* 0x000fe80008000015 */
[----:B------:R-:W-:Y:S04]  /*12b0*/  STS.U8 [R3+UR21+0x4], R32 ;  /* 0x0000042003007988 */ /* 0x000fe80008000015 */
[----:B------:R-:W-:Y:S04]  /*12c0*/  STS.U8 [R3+UR21+0x6], R33 ;  /* 0x0000062103007988 */ /* 0x000fe80008000015 */
[----:B------:R-:W-:Y:S04]  /*12d0*/  STS.U8 [R3+UR21+0x8], R34 ;  /* 0x0000082203007988 */ /* 0x000fe80008000015 */
[----:B------:R-:W-:Y:S04]  /*12e0*/  STS.U8 [R3+UR21+0xa], R35 ;  /* 0x00000a2303007988 */ /* 0x000fe80008000015 */
[----:B------:R-:W-:Y:S04]  /*12f0*/  STS.U8 [R3+UR21+0xc], R36 ;  /* 0x00000c2403007988 */ /* 0x000fe80008000015 */
[----:B------:R1:W-:Y:S01]  /*1300*/  STS.U8 [R3+UR21+0xe], R37 ;  /* 0x00000e2503007988 */ /* 0x0003e20008000015 */
[----:B0-----:R-:W-:-:S03]  /*1310*/  LOP3.LUT R9, R4, 0x70, RZ, 0x3c, !PT ;  /* 0x0000007004097812 */ /* 0x001fc600078e3cff */
[----:B------:R-:W-:Y:S04]  /*1320*/  STS.U8 [R5+UR21], R38 ;  /* 0x0000002605007988 */ /* 0x000fe80008000015 */
[----:B------:R-:W-:Y:S01]  /*1330*/  STS.U8 [R5+UR21+0x2], R39 ;  /* 0x0000022705007988 */ /* 0x000fe20008000015 */
[----:B-1----:R-:W-:-:S03]  /*1340*/  LOP3.LUT R3, R4, 0x40, RZ, 0x3c, !PT ;  /* 0x0000004004037812 */ /* 0x002fc600078e3cff */
[----:B------:R-:W-:Y:S04]  /*1350*/  STS.U8 [R5+UR21+0x4], R40 ;  /* 0x0000042805007988 */ /* 0x000fe80008000015 */
[----:B------:R-:W-:Y:S04]  /*1360*/  STS.U8 [R5+UR21+0x6], R41 ;  /* 0x0000062905007988 */ /* 0x000fe80008000015 */
[----:B------:R-:W-:Y:S04]  /*1370*/  STS.U8 [R5+UR21+0x8], R42 ;  /* 0x0000082a05007988 */ /* 0x000fe80008000015 */
[----:B------:R-:W-:Y:S04]  /*1380*/  STS.U8 [R5+UR21+0xa], R43 ;  /* 0x00000a2b05007988 */ /* 0x000fe80008000015 */
[----:B------:R-:W-:Y:S04]  /*1390*/  STS.U8 [R5+UR21+0xc], R44 ;  /* 0x00000c2c05007988 */ /* 0x000fe80008000015 */
[----:B------:R0:W-:Y:S04]  /*13a0*/  STS.U8 [R5+UR21+0xe], R45 ;  /* 0x00000e2d05007988 */ /* 0x0001e80008000015 */
[----:B------:R-:W-:Y:S01]  /*13b0*/  STS.U8 [R6+UR21], R46 ;  /* 0x0000002e06007988 */ /* 0x000fe20008000015 */
[----:B0-----:R-:W-:-:S03]  /*13c0*/  LOP3.LUT R5, R4, 0x50, RZ, 0x3c, !PT ;  /* 0x0000005004057812 */ /* 0x001fc600078e3cff */
[----:B------:R-:W-:Y:S04]  /*13d0*/  STS.U8 [R6+UR21+0x2], R47 ;  /* 0x0000022f06007988 */ /* 0x000fe80008000015 */
[----:B------:R-:W-:Y:S04]  /*13e0*/  STS.U8 [R6+UR21+0x4], R48 ;  /* 0x0000043006007988 */ /* 0x000fe80008000015 */
[----:B------:R-:W-:Y:S04]  /*13f0*/  STS.U8 [R6+UR21+0x6], R49 ;  /* 0x0000063106007988 */ /* 0x000fe80008000015 */
[----:B------:R-:W-:Y:S04]  /*1400*/  STS.U8 [R6+UR21+0x8], R50 ;  /* 0x0000083206007988 */ /* 0x000fe80008000015 */
[----:B------:R-:W-:Y:S04]  /*1410*/  STS.U8 [R6+UR21+0xa], R51 ;  /* 0x00000a3306007988 */ /* 0x000fe80008000015 */
[----:B------:R-:W-:Y:S04]  /*1420*/  STS.U8 [R6+UR21+0xc], R52 ;  /* 0x00000c3406007988 */ /* 0x000fe80008000015 */
[----:B------:R0:W-:Y:S04]  /*1430*/  STS.U8 [R6+UR21+0xe], R53 ;  /* 0x00000e3506007988 */ /* 0x0001e80008000015 */
[----:B------:R-:W-:Y:S04]  /*1440*/  STS.U8 [R3+UR21], R54 ;  /* 0x0000003603007988 */ /* 0x000fe80008000015 */
[----:B------:R-:W-:Y:S04]  /*1450*/  STS.U8 [R3+UR21+0x2], R55 ;  /* 0x0000023703007988 */ /* 0x000fe80008000015 */
[----:B------:R-:W-:Y:S04]  /*1460*/  STS.U8 [R3+UR21+0x4], R56 ;  /* 0x0000043803007988 */ /* 0x000fe80008000015 */
[----:B------:R-:W-:Y:S04]  /*1470*/  STS.U8 [R3+UR21+0x6], R57 ;  /* 0x0000063903007988 */ /* 0x000fe80008000015 */
[----:B------:R-:W-:Y:S04]  /*1480*/  STS.U8 [R3+UR21+0x8], R58 ;  /* 0x0000083a03007988 */ /* 0x000fe80008000015 */
[----:B------:R-:W-:Y:S04]  /*1490*/  STS.U8 [R3+UR21+0xa], R59 ;  /* 0x00000a3b03007988 */ /* 0x000fe80008000015 */
[----:B------:R-:W-:Y:S04]  /*14a0*/  STS.U8 [R3+UR21+0xc], R60 ;  /* 0x00000c3c03007988 */ /* 0x000fe80008000015 */
[----:B------:R-:W-:Y:S04]  /*14b0*/  STS.U8 [R3+UR21+0xe], R61 ;  /* 0x00000e3d03007988 */ /* 0x000fe80008000015 */
[----:B------:R-:W-:Y:S04]  /*14c0*/  STS.U8 [R5+UR21], R62 ;  /* 0x0000003e05007988 */ /* 0x000fe80008000015 */
[----:B------:R-:W-:Y:S04]  /*14d0*/  STS.U8 [R5+UR21+0x2], R63 ;  /* 0x0000023f05007988 */ /* 0x000fe80008000015 */
[----:B------:R-:W-:Y:S04]  /*14e0*/  STS.U8 [R5+UR21+0x4], R64 ;  /* 0x0000044005007988 */ /* 0x000fe80008000015 */
[----:B------:R-:W-:Y:S04]  /*14f0*/  STS.U8 [R5+UR21+0x6], R65 ;  /* 0x0000064105007988 */ /* 0x000fe80008000015 */
[----:B------:R-:W-:Y:S04]  /*1500*/  STS.U8 [R5+UR21+0x8], R66 ;  /* 0x0000084205007988 */ /* 0x000fe80008000015 */
[----:B------:R-:W-:Y:S04]  /*1510*/  STS.U8 [R5+UR21+0xa], R67 ;  /* 0x00000a4305007988 */ /* 0x000fe80008000015 */
[----:B------:R-:W-:Y:S04]  /*1520*/  STS.U8 [R5+UR21+0xc], R68 ;  /* 0x00000c4405007988 */ /* 0x000fe80008000015 */
[----:B------:R1:W-:Y:S04]  /*1530*/  STS.U8 [R5+UR21+0xe], R69 ;  /* 0x00000e4505007988 */ /* 0x0003e80008000015 */
[----:B------:R2:W-:Y:S04]  /*1540*/  STS.U8 [R7+UR21], R70 ;  /* 0x0000004607007988 */ /* 0x0005e80008000015 */
[----:B------:R2:W-:Y:S04]  /*1550*/  STS.U8 [R7+UR21+0x2], R71 ;  /* 0x0000024707007988 */ /* 0x0005e80008000015 */
[----:B------:R2:W-:Y:S04]  /*1560*/  STS.U8 [R7+UR21+0x4], R72 ;  /* 0x0000044807007988 */ /* 0x0005e80008000015 */
[----:B------:R2:W-:Y:S04]  /*1570*/  STS.U8 [R7+UR21+0x6], R73 ;  /* 0x0000064907007988 */ /* 0x0005e80008000015 */
[----:B------:R2:W-:Y:S01]  /*1580*/  STS.U8 [R7+UR21+0x8], R74 ;  /* 0x0000084a07007988 */ /* 0x0005e20008000015 */
[----:B------:R-:W-:Y:S01]  /*1590*/  IMAD.MOV.U32 R4, RZ, RZ, -0x800000 ;  /* 0xff800000ff047424 */ /* 0x000fe200078e00ff */
[----:B------:R-:W-:-:S02]  /*15a0*/  CS2R R88, SRZ ;  /* 0x0000000000587805 */ /* 0x000fc4000001ff00 */
[----:B------:R2:W-:Y:S04]  /*15b0*/  STS.U8 [R7+UR21+0xa], R75 ;  /* 0x00000a4b07007988 */ /* 0x0005e80008000015 */
[----:B------:R2:W-:Y:S04]  /*15c0*/  STS.U8 [R7+UR21+0xc], R76 ;  /* 0x00000c4c07007988 */ /* 0x0005e80008000015 */
[----:B------:R2:W-:Y:S01]  /*15d0*/  STS.U8 [R7+UR21+0xe], R77 ;  /* 0x00000e4d07007988 */ /* 0x0005e20008000015 */
[----:B0-----:R-:W-:-:S03]  /*15e0*/  IMAD.MOV.U32 R6, RZ, RZ, 0x3f800000 ;  /* 0x3f800000ff067424 */ /* 0x001fc600078e00ff */
[----:B------:R2:W-:Y:S01]  /*15f0*/  STS.U8 [R9+UR21], R78 ;  /* 0x0000004e09007988 */ /* 0x0005e20008000015 */
[----:B-1----:R-:W-:Y:S01]  /*1600*/  IMAD.MOV.U32 R5, RZ, RZ, 0x3f800000 ;  /* 0x3f800000ff057424 */ /* 0x002fe200078e00ff */
[----:B------:R-:W-:Y:S01]  /*1610*/  CS2R R90, SRZ ;  /* 0x00000000005a7805 */ /* 0x000fe2000001ff00 */
[----:B------:R-:W-:Y:S01]  /*1620*/  IMAD.MOV.U32 R3, RZ, RZ, -0x800000 ;  /* 0xff800000ff037424 */ /* 0x000fe200078e00ff */
[----:B------:R-:W-:Y:S02]  /*1630*/  CS2R R92, SRZ ;  /* 0x00000000005c7805 */ /* 0x000fe4000001ff00 */
[----:B------:R-:W-:Y:S01]  /*1640*/  CS2R R94, SRZ ;  /* 0x00000000005e7805 */ /* 0x000fe2000001ff00 */
[----:B------:R2:W-:Y:S01]  /*1650*/  STS.U8 [R9+UR21+0x2], R79 ;  /* 0x0000024f09007988 */ /* 0x0005e20008000015 */
[----:B------:R-:W-:-:S03]  /*1660*/  CS2R R96, SRZ ;  /* 0x0000000000607805 */ /* 0x000fc6000001ff00 */
[----:B------:R2:W-:Y:S01]  /*1670*/  STS.U8 [R9+UR21+0x6], R18 ;  /* 0x0000061209007988 */ /* 0x0005e20008000015 */
[----:B------:R-:W-:-:S03]  /*1680*/  CS2R R98, SRZ ;  /* 0x0000000000627805 */ /* 0x000fc6000001ff00 */
[----:B------:R2:W-:Y:S01]  /*1690*/  STS.U8 [R9+UR21+0x4], R20 ;  /* 0x0000041409007988 */ /* 0x0005e20008000015 */
[----:B------:R-:W-:-:S03]  /*16a0*/  CS2R R100, SRZ ;  /* 0x0000000000647805 */ /* 0x000fc6000001ff00 */
[----:B------:R2:W-:Y:S01]  /*16b0*/  STS.U8 [R9+UR21+0x8], R12 ;  /* 0x0000080c09007988 */ /* 0x0005e20008000015 */
[----:B------:R-:W-:Y:S02]  /*16c0*/  CS2R R102, SRZ ;  /* 0x0000000000667805 */ /* 0x000fe4000001ff00 */
[----:B------:R-:W-:Y:S02]  /*16d0*/  CS2R R104, SRZ ;  /* 0x0000000000687805 */ /* 0x000fe4000001ff00 */
[----:B------:R-:W-:Y:S01]  /*16e0*/  CS2R R106, SRZ ;  /* 0x00000000006a7805 */ /* 0x000fe2000001ff00 */
[----:B------:R2:W-:Y:S01]  /*16f0*/  STS.U8 [R9+UR21+0xa], R14 ;  /* 0x00000a0e09007988 */ /* 0x0005e20008000015 */
[----:B------:R-:W-:-:S03]  /*1700*/  CS2R R108, SRZ ;  /* 0x00000000006c7805 */ /* 0x000fc6000001ff00 */
[----:B------:R2:W-:Y:S01]  /*1710*/  STS.U8 [R9+UR21+0xc], R22 ;  /* 0x00000c1609007988 */ /* 0x0005e20008000015 */
[----:B------:R-:W-:-:S03]  /*1720*/  CS2R R110, SRZ ;  /* 0x00000000006e7805 */ /* 0x000fc6000001ff00 */
[----:B------:R2:W-:Y:S01]  /*1730*/  STS.U8 [R9+UR21+0xe], R16 ;  /* 0x00000e1009007988 */ /* 0x0005e20008000015 */
[----:B------:R-:W-:Y:S02]  /*1740*/  CS2R R112, SRZ ;  /* 0x0000000000707805 */ /* 0x000fe4000001ff00 */
[----:B------:R-:W-:Y:S02]  /*1750*/  CS2R R114, SRZ ;  /* 0x0000000000727805 */ /* 0x000fe4000001ff00 */
[----:B------:R-:W-:Y:S02]  /*1760*/  CS2R R116, SRZ ;  /* 0x0000000000747805 */ /* 0x000fe4000001ff00 */
[----:B------:R-:W-:Y:S02]  /*1770*/  CS2R R118, SRZ ;  /* 0x0000000000767805 */ /* 0x000fe4000001ff00 */
[----:B------:R-:W-:Y:S02]  /*1780*/  CS2R R120, SRZ ;  /* 0x0000000000787805 */ /* 0x000fe4000001ff00 */
[----:B------:R-:W-:-:S02]  /*1790*/  CS2R R122, SRZ ;  /* 0x00000000007a7805 */ /* 0x000fc4000001ff00 */
        /* <DEDUP_REMOVED lines=14> */
[----:B------:R-:W-:Y:S01]  /*1880*/  LOP3.LUT P1, RZ, R152, 0x80, RZ, 0xc0, !PT ;  /* 0x0000008098ff7812 */ /* 0x000fe2000782c0ff */
[----:B--2---:R-:W-:-:S12]  /*1890*/  @!P0 BRA `(.L_x_0) ;  /* 0x0000009000e08947 */ /* 0x004fd80003800000 */
[----:B------:R-:W0:Y:S01]  /*18a0*/  LDC.64 R102, c[0x0][0x250] ;  /* 0x00009400ff667b82 */ /* 0x000e220000000a00 */
[--C-:B------:R-:W-:Y:S01]  /*18b0*/  SHF.R.U32.HI R6, RZ, 0x2, R152.reuse ;  /* 0x00000002ff067819 */ /* 0x100fe20000011698 */
[----:B------:R-:W-:Y:S01]  /*18c0*/  ULDC UR6, c[0x0][0x258] ;  /* 0x0000960000067ab9 */ /* 0x000fe20000000800 */
[--C-:B------:R-:W-:Y:S01]  /*18d0*/  SHF.R.U32.HI R3, RZ, 0x1, R152.reuse ;  /* 0x00000001ff037819 */ /* 0x100fe20000011698 */
[----:B------:R-:W-:Y:S01]  /*18e0*/  ULDC.64 UR8, c[0x0][0x218] ;  /* 0x0000860000087ab9 */ /* 0x000fe20000000a00 */
[----:B------:R-:W-:Y:S01]  /*18f0*/  SGXT.U32 R6, R6, 0x3 ;  /* 0x000000030606781a */ /* 0x000fe20000000000 */
[----:B------:R-:W-:Y:S01]  /*1900*/  ULDC.64 UR4, c[0x0][0x260] ;  /* 0x0000980000047ab9 */ /* 0x000fe20000000a00 */
[----:B------:R-:W-:Y:S01]  /*1910*/  SHF.R.U32.HI R5, RZ, 0x5, R152 ;  /* 0x00000005ff057819 */ /* 0x000fe20000011698 */
[----:B------:R-:W1:Y:S01]  /*1920*/  LDC R8, c[0x0][0x268] ;  /* 0x00009a00ff087b82 */ /* 0x000e620000000800 */
[----:B------:R-:W-:Y:S01]  /*1930*/  LOP3.LUT R3, R6, 0x70, R3, 0xf8, !PT ;  /* 0x0000007006037812 */ /* 0x000fe200078ef803 */
[----:B------:R-:W-:Y:S01]  /*1940*/  UIMAD UR4, UR20, UR4, URZ ;  /* 0x00000004140472a4 */ /* 0x000fe2000f8e023f */
[----:B------:R-:W-:-:S02]  /*1950*/  R2UR UR30, R5 ;  /* 0x00000000051e72ca */ /* 0x000fc400000e0000 */
[----:B------:R-:W-:Y:S02]  /*1960*/  CS2R R108, SRZ ;  /* 0x00000000006c7805 */ /* 0x000fe4000001ff00 */
[----:B------:R-:W-:Y:S01]  /*1970*/  LOP3.LUT R2, R3, R2, RZ, 0xfc, !PT ;  /* 0x0000000203027212 */ /* 0x000fe200078efcff */
[C---:B------:R-:W-:Y:S01]  /*1980*/  IMAD R3, R11.reuse, UR6, RZ ;  /* 0x000000060b037c24 */ /* 0x040fe2000f8e02ff */
[----:B------:R-:W-:Y:S01]  /*1990*/  CS2R R110, SRZ ;  /* 0x00000000006e7805 */ /* 0x000fe2000001ff00 */
[----:B------:R-:W2:Y:S01]  /*19a0*/  LDC.64 R6, c[0x0][0x220] ;  /* 0x00008800ff067b82 */ /* 0x000ea20000000a00 */
[----:B------:R-:W-:Y:S01]  /*19b0*/  IMAD R11, R11, UR5, RZ ;  /* 0x000000050b0b7c24 */ /* 0x000fe2000f8e02ff */
[----:B------:R-:W-:Y:S01]  /*19c0*/  USHF.R.S32.HI UR5, URZ, 0x1f, UR4 ;  /* 0x0000001f3f057899 */ /* 0x000fe20008011404 */
[----:B------:R-:W-:Y:S02]  /*19d0*/  SHF.R.S32.HI R106, RZ, 0x1f, R3 ;  /* 0x0000001fff6a7819 */ /* 0x000fe40000011403 */
[----:B------:R-:W-:-:S02]  /*19e0*/  CS2R R112, SRZ ;  /* 0x0000000000707805 */ /* 0x000fc4000001ff00 */
[----:B------:R-:W-:Y:S02]  /*19f0*/  CS2R R114, SRZ ;  /* 0x0000000000727805 */ /* 0x000fe4000001ff00 */
[----:B------:R-:W-:Y:S02]  /*1a00*/  CS2R R116, SRZ ;  /* 0x0000000000747805 */ /* 0x000fe4000001ff00 */
[----:B------:R-:W-:Y:S01]  /*1a10*/  CS2R R118, SRZ ;  /* 0x0000000000767805 */ /* 0x000fe2000001ff00 */
[----:B0-----:R-:W-:Y:S01]  /*1a20*/  IMAD R228, R0, R103, RZ ;  /* 0x0000006700e47224 */ /* 0x001fe200078e02ff */
[----:B------:R-:W-:Y:S02]  /*1a30*/  CS2R R120, SRZ ;  /* 0x0000000000787805 */ /* 0x000fe4000001ff00 */
[----:B------:R-:W-:Y:S02]  /*1a40*/  CS2R R122, SRZ ;  /* 0x00000000007a7805 */ /* 0x000fe4000001ff00 */
[----:B------:R-:W-:Y:S01]  /*1a50*/  CS2R R124, SRZ ;  /* 0x00000000007c7805 */ /* 0x000fe2000001ff00 */
[----:B------:R-:W-:Y:S01]  /*1a60*/  IMAD R230, R103, 0x2, R228 ;  /* 0x0000000267e67824 */ /* 0x000fe200078e02e4 */
[----:B------:R-:W-:-:S02]  /*1a70*/  CS2R R126, SRZ ;  /* 0x00000000007e7805 */ /* 0x000fc4000001ff00 */
[----:B------:R-:W-:Y:S02]  /*1a80*/  CS2R R128, SRZ ;  /* 0x0000000000807805 */ /* 0x000fe4000001ff00 */
[----:B------:R-:W-:Y:S01]  /*1a90*/  CS2R R130, SRZ ;  /* 0x0000000000827805 */ /* 0x000fe2000001ff00 */
[C---:B------:R-:W-:Y:S01]  /*1aa0*/  IMAD R232, R103.reuse, 0x2, R230 ;  /* 0x0000000267e87824 */ /* 0x040fe200078e02e6 */
[----:B------:R-:W-:Y:S01]  /*1ab0*/  CS2R R132, SRZ ;  /* 0x0000000000847805 */ /* 0x000fe2000001ff00 */
[----:B-1----:R-:W-:Y:S01]  /*1ac0*/  IMAD R33, R0, R8, RZ ;  /* 0x0000000800217224 */ /* 0x002fe200078e02ff */
[----:B------:R-:W-:Y:S01]  /*1ad0*/  CS2R R134, SRZ ;  /* 0x0000000000867805 */ /* 0x000fe2000001ff00 */
[C---:B------:R-:W-:Y:S01]  /*1ae0*/  IMAD R234, R103.reuse, 0x2, R232 ;  /* 0x0000000267ea7824 */ /* 0x040fe200078e02e8 */
[----:B------:R-:W-:Y:S01]  /*1af0*/  CS2R R136, SRZ ;  /* 0x0000000000887805 */ /* 0x000fe2000001ff00 */
[----:B------:R-:W-:Y:S01]  /*1b00*/  IMAD R0, R102, UR20, RZ ;  /* 0x0000001466007c24 */ /* 0x000fe2000f8e02ff */
[----:B------:R-:W-:Y:S01]  /*1b10*/  CS2R R138, SRZ ;  /* 0x00000000008a7805 */ /* 0x000fe2000001ff00 */
[----:B------:R-:W-:Y:S01]  /*1b20*/  IMAD R236, R103, 0x2, R234 ;  /* 0x0000000267ec7824 */ /* 0x000fe200078e02ea */
[----:B------:R-:W-:Y:S01]  /*1b30*/  CS2R R140, SRZ ;  /* 0x00000000008c7805 */ /* 0x000fe2000001ff00 */
[C---:B------:R-:W-:Y:S01]  /*1b40*/  IMAD R35, R8.reuse, 0x2, R33 ;  /* 0x0000000208237824 */ /* 0x040fe200078e0221 */
[----:B------:R-:W-:Y:S01]  /*1b50*/  IADD3 R53, P0, P1, R3, UR8, R0 ;  /* 0x0000000803357c10 */ /* 0x000fe2000f91e000 */
[C---:B------:R-:W-:Y:S01]  /*1b60*/  IMAD R238, R103.reuse, 0x2, R236 ;  /* 0x0000000267ee7824 */ /* 0x040fe200078e02ec */
[----:B------:R-:W-:Y:S01]  /*1b70*/  SHF.R.S32.HI R3, RZ, 0x1f, R0 ;  /* 0x0000001fff037819 */ /* 0x000fe20000011400 */
[----:B------:R-:W-:Y:S01]  /*1b80*/  IMAD R37, R8, 0x2, R35 ;  /* 0x0000000208257824 */ /* 0x000fe200078e0223 */
[-C--:B------:R-:W-:Y:S01]  /*1b90*/  IADD3 R229, P2, R228, R53.reuse, RZ ;  /* 0x00000035e4e57210 */ /* 0x080fe20007f5e0ff */
[C---:B------:R-:W-:Y:S01]  /*1ba0*/  IMAD R240, R103.reuse, 0x2, R238 ;  /* 0x0000000267f07824 */ /* 0x040fe200078e02ee */
[----:B------:R-:W-:Y:S01]  /*1bb0*/  IADD3.X R55, R106, UR9, R3, P0, P1 ;  /* 0x000000096a377c10 */ /* 0x000fe200087e2403 */
[----:B------:R-:W-:Y:S01]  /*1bc0*/  IMAD R39, R8, 0x2, R37 ;  /* 0x0000000208277824 */ /* 0x000fe200078e0225 */
[----:B------:R-:W-:Y:S01]  /*1bd0*/  IADD3 R231, P3, R230, R53, RZ ;  /* 0x00000035e6e77210 */ /* 0x000fe20007f7e0ff */
[C---:B------:R-:W-:Y:S01]  /*1be0*/  IMAD R242, R103.reuse, 0x2, R240 ;  /* 0x0000000267f27824 */ /* 0x040fe200078e02f0 */
[----:B------:R-:W-:Y:S01]  /*1bf0*/  LEA.HI.X.SX32 R228, R228, R55, 0x1, P2 ;  /* 0x00000037e4e47211 */ /* 0x000fe200010f0eff */
[----:B------:R-:W-:Y:S01]  /*1c00*/  IMAD R41, R8, 0x2, R39 ;  /* 0x0000000208297824 */ /* 0x000fe200078e0227 */
[-C--:B------:R-:W-:Y:S01]  /*1c10*/  IADD3 R235, P2, R234, R53.reuse, RZ ;  /* 0x00000035eaeb7210 */ /* 0x080fe20007f5e0ff */
[C---:B------:R-:W-:Y:S01]  /*1c20*/  IMAD R244, R103.reuse, 0x2, R242 ;  /* 0x0000000267f47824 */ /* 0x040fe200078e02f2 */
[----:B------:R-:W-:Y:S01]  /*1c30*/  IADD3 R233, P4, R232, R53, RZ ;  /* 0x00000035e8e97210 */ /* 0x000fe20007f9e0ff */
[----:B------:R-:W-:Y:S01]  /*1c40*/  IMAD R43, R8, 0x2, R41 ;  /* 0x00000002082b7824 */ /* 0x000fe200078e0229 */
[----:B------:R-:W-:Y:S01]  /*1c50*/  LEA.HI.X.SX32 R230, R230, R55, 0x1, P3 ;  /* 0x00000037e6e67211 */ /* 0x000fe200018f0eff */
[C---:B------:R-:W-:Y:S01]  /*1c60*/  IMAD R246, R103.reuse, 0x2, R244 ;  /* 0x0000000267f67824 */ /* 0x040fe200078e02f4 */
[----:B------:R-:W-:Y:S01]  /*1c70*/  IADD3 R237, P3, R236, R53, RZ ;  /* 0x00000035eced7210 */ /* 0x000fe20007f7e0ff */
[----:B------:R-:W-:Y:S01]  /*1c80*/  IMAD R45, R8, 0x2, R43 ;  /* 0x00000002082d7824 */ /* 0x000fe200078e022b */
[-C--:B------:R-:W-:Y:S01]  /*1c90*/  LEA.HI.X.SX32 R234, R234, R55.reuse, 0x1, P2 ;  /* 0x00000037eaea7211 */ /* 0x080fe200010f0eff */
        /* <DEDUP_REMOVED lines=32> */
[----:B------:R0:W-:Y:S01]  /*1ea0*/  STL [R1], R5 ;  /* 0x0000000501007387 */ /* 0x0001e20000100800 */
[----:B------:R-:W-:Y:S01]  /*1eb0*/  IADD3 R3, P3, R4, R53, RZ ;  /* 0x0000003504037210 */ /* 0x000fe20007f7e0ff */
[C---:B------:R-:W-:Y:S01]  /*1ec0*/  IMAD R18, R103.reuse, 0x2, R16 ;  /* 0x0000000267127824 */ /* 0x040fe200078e0210 */
[-C--:B------:R-:W-:Y:S01]  /*1ed0*/  LEA.HI.X.SX32 R250, R250, R55.reuse, 0x1, P4 ;  /* 0x00000037fafa7211 */ /* 0x080fe200020f0eff */
[----:B------:R-:W-:Y:S01]  /*1ee0*/  IMAD R15, R8, 0x2, R25 ;  /* 0x00000002080f7824 */ /* 0x000fe200078e0219 */
[----:B------:R-:W-:Y:S01]  /*1ef0*/  LEA.HI.X.SX32 R252, R252, R55, 0x1, P2 ;  /* 0x00000037fcfc7211 */ /* 0x000fe200010f0eff */
[----:B------:R1:W-:Y:S01]  /*1f00*/  STL [R1+0x8], R3 ;  /* 0x0000080301007387 */ /* 0x0003e20000100800 */
[----:B------:R-:W-:Y:S01]  /*1f10*/  IMAD R20, R103, 0x2, R18 ;  /* 0x0000000267147824 */ /* 0x000fe200078e0212 */
[----:B--2---:R-:W-:Y:S01]  /*1f20*/  IADD3 R6, P0, P1, R11, UR4, R6 ;  /* 0x000000040b067c10 */ /* 0x004fe2000f91e006 */
[----:B------:R-:W-:Y:S01]  /*1f30*/  IMAD R17, R8, 0x2, R15 ;  /* 0x0000000208117824 */ /* 0x000fe200078e020f */
[----:B0-----:R-:W-:Y:S01]  /*1f40*/  IADD3 R5, P4, R10, R53, RZ ;  /* 0x000000350a057210 */ /* 0x001fe20007f9e0ff */
[C---:B------:R-:W-:Y:S01]  /*1f50*/  IMAD R22, R103.reuse, 0x2, R20 ;  /* 0x0000000267167824 */ /* 0x040fe200078e0214 */
[----:B------:R-:W-:Y:S01]  /*1f60*/  SHF.R.S32.HI R106, RZ, 0x1f, R11 ;  /* 0x0000001fff6a7819 */ /* 0x000fe2000001140b */
[----:B------:R-:W-:Y:S01]  /*1f70*/  IMAD R19, R8, 0x2, R17 ;  /* 0x0000000208137824 */ /* 0x000fe200078e0211 */
[----:B------:R-:W-:Y:S01]  /*1f80*/  UIADD3 UR9, UR21, 0x4000, URZ ;  /* 0x0000400015097890 */ /* 0x000fe2000fffe03f */
[----:B------:R0:W-:Y:S01]  /*1f90*/  STL [R1+0x10], R5 ;  /* 0x0000100501007387 */ /* 0x0001e20000100800 */
[----:B-1----:R-:W-:Y:S01]  /*1fa0*/  LEA.HI.X.SX32 R3, R4, R55, 0x1, P3 ;  /* 0x0000003704037211 */ /* 0x002fe200018f0eff */
[C---:B------:R-:W-:Y:S01]  /*1fb0*/  IMAD R24, R103.reuse, 0x2, R22 ;  /* 0x0000000267187824 */ /* 0x040fe200078e0216 */
[----:B------:R-:W-:Y:S01]  /*1fc0*/  IADD3 R4, P2, R12, R53, RZ ;  /* 0x000000350c047210 */ /* 0x000fe20007f5e0ff */
[C---:B------:R-:W-:Y:S01]  /*1fd0*/  IMAD R9, R8.reuse, 0x2, R19 ;  /* 0x0000000208097824 */ /* 0x040fe200078e0213 */
[----:B------:R-:W-:Y:S01]  /*1fe0*/  USHF.R.U32.HI UR9, URZ, 0x4, UR9 ;  /* 0x000000043f097899 */ /* 0x000fe20008011609 */
[----:B------:R1:W-:Y:S01]  /*1ff0*/  STL [R1+0x4], R3 ;  /* 0x0000040301007387 */ /* 0x0003e20000100800 */
[C---:B------:R-:W-:Y:S01]  /*2000*/  IMAD R26, R103.reuse, 0x2, R24 ;  /* 0x00000002671a7824 */ /* 0x040fe200078e0218 */
[----:B------:R-:W-:Y:S01]  /*2010*/  UMOV UR8, URZ ;  /* 0x0000003f00087c82 */ /* 0x000fe20008000000 */
[----:B------:R-:W-:Y:S01]  /*2020*/  IMAD R11, R8, 0x2, R9 ;  /* 0x00000002080b7824 */ /* 0x000fe200078e0209 */
[----:B0-----:R-:W-:Y:S01]  /*2030*/  LEA.HI.X.SX32 R5, R10, R55, 0x1, P4 ;  /* 0x000000370a057211 */ /* 0x001fe200020f0eff */
[C---:B------:R-:W-:Y:S01]  /*2040*/  IMAD R28, R103.reuse, 0x2, R26 ;  /* 0x00000002671c7824 */ /* 0x040fe200078e021a */
[----:B------:R-:W-:Y:S01]  /*2050*/  USGXT.U32 UR18, UR9, 0xe ;  /* 0x0000000e0912789a */ /* 0x000fe20008000000 */
[----:B------:R-:W-:Y:S01]  /*2060*/  IMAD R13, R8, 0x2, R11 ;  /* 0x00000002080d7824 */ /* 0x000fe200078e020b */
[----:B------:R-:W-:Y:S01]  /*2070*/  CS2R R142, SRZ ;  /* 0x00000000008e7805 */ /* 0x000fe2000001ff00 */
[----:B------:R0:W-:Y:S01]  /*2080*/  STL [R1+0xc], R5 ;  /* 0x00000c0501007387 */ /* 0x0001e20000100800 */
[----:B-1----:R-:W-:Y:S01]  /*2090*/  IADD3 R3, P3, R14, R53, RZ ;  /* 0x000000350e037210 */ /* 0x002fe20007f7e0ff */
[C---:B------:R-:W-:Y:S01]  /*20a0*/  IMAD R30, R103.reuse, 0x2, R28 ;  /* 0x00000002671e7824 */ /* 0x040fe200078e021c */
[----:B------:R-:W-:Y:S01]  /*20b0*/  UIADD3 UR10, UP0, UR18, 0x2, URZ ;  /* 0x00000002120a7890 */ /* 0x000fe2000ff1e03f */
[----:B------:R1:W-:Y:S01]  /*20c0*/  STL [R1+0x18], R4 ;  /* 0x0000180401007387 */ /* 0x0003e20000100800 */
[----:B------:R-:W-:Y:S01]  /*20d0*/  CS2R R144, SRZ ;  /* 0x0000000000907805 */ /* 0x000fe2000001ff00 */
[----:B------:R-:W-:Y:S01]  /*20e0*/  IMAD R32, R103, 0x2, R30 ;  /* 0x0000000267207824 */ /* 0x000fe200078e021e */
[----:B------:R-:W-:Y:S01]  /*20f0*/  UIADD3.X UR11, UR8, 0x40000040, URZ, UP0, !UPT ;  /* 0x40000040080b7890 */ /* 0x000fe200087fe43f */
[----:B------:R2:W-:Y:S01]  /*2100*/  STL [R1+0x20], R3 ;  /* 0x0000200301007387 */ /* 0x0005e20000100800 */
[----:B------:R-:W-:-:S02]  /*2110*/  CS2R R146, SRZ ;  /* 0x0000000000927805 */ /* 0x000fc4000001ff00 */
[----:B0-----:R-:W-:Y:S01]  /*2120*/  IADD3 R5, P4, R16, R53, RZ ;  /* 0x0000003510057210 */ /* 0x001fe20007f9e0ff */
[C---:B------:R-:W-:Y:S01]  /*2130*/  IMAD R34, R103.reuse, 0x2, R32 ;  /* 0x0000000267227824 */ /* 0x040fe200078e0220 */
[----:B------:R-:W-:Y:S02]  /*2140*/  CS2R R148, SRZ ;  /* 0x0000000000947805 */ /* 0x000fe4000001ff00 */
[----:B------:R-:W-:Y:S02]  /*2150*/  CS2R R150, SRZ ;  /* 0x0000000000967805 */ /* 0x000fe4000001ff00 */
[-C--:B-1----:R-:W-:Y:S01]  /*2160*/  LEA.HI.X.SX32 R4, R12, R55.reuse, 0x1, P2 ;  /* 0x000000370c047211 */ /* 0x082fe200010f0eff */
[----:B------:R0:W-:Y:S01]  /*2170*/  STL [R1+0x28], R5 ;  /* 0x0000280501007387 */ /* 0x0001e20000100800 */
[C---:B------:R-:W-:Y:S01]  /*2180*/  IMAD R36, R103.reuse, 0x2, R34 ;  /* 0x0000000267247824 */ /* 0x040fe200078e0222 */
[----:B------:R-:W-:Y:S01]  /*2190*/  UMOV UR6, URZ ;  /* 0x0000003f00067c82 */ /* 0x000fe20008000000 */
[-C--:B--2---:R-:W-:Y:S01]  /*21a0*/  LEA.HI.X.SX32 R3, R14, R55.reuse, 0x1, P3 ;  /* 0x000000370e037211 */ /* 0x084fe200018f0eff */
[----:B------:R1:W-:Y:S01]  /*21b0*/  STL [R1+0x14], R4 ;  /* 0x0000140401007387 */ /* 0x0003e20000100800 */
[C---:B------:R-:W-:Y:S01]  /*21c0*/  IMAD R38, R103.reuse, 0x2, R36 ;  /* 0x0000000267267824 */ /* 0x040fe200078e0224 */
[----:B------:R-:W-:Y:S01]  /*21d0*/  UMOV UR7, URZ ;  /* 0x0000003f00077c82 */ /* 0x000fe20008000000 */
[----:B------:R-:W-:Y:S01]  /*21e0*/  UMOV UR4, URZ ;  /* 0x0000003f00047c82 */ /* 0x000fe20008000000 */
[----:B------:R2:W-:Y:S01]  /*21f0*/  STL [R1+0x1c], R3 ;  /* 0x00001c0301007387 */ /* 0x0005e20000100800 */
[C---:B------:R-:W-:Y:S01]  /*2200*/  IMAD R40, R103.reuse, 0x2, R38 ;  /* 0x0000000267287824 */ /* 0x040fe200078e0226 */
[----:B0-----:R-:W-:Y:S01]  /*2210*/  LEA.HI.X.SX32 R5, R16, R55, 0x1, P4 ;  /* 0x0000003710057211 */ /* 0x001fe200020f0eff */
[----:B------:R-:W-:Y:S01]  /*2220*/  ULDC UR28, c[0x0][0x238] ;  /* 0x00008e00001c7ab9 */ /* 0x000fe20000000800 */
[----:B------:R-:W-:Y:S01]  /*2230*/  ULDC UR29, c[0x0][0x264] ;  /* 0x00009900001d7ab9 */ /* 0x000fe20000000800 */
[C---:B------:R-:W-:Y:S01]  /*2240*/  IMAD R42, R103.reuse, 0x2, R40 ;  /* 0x00000002672a7824 */ /* 0x040fe200078e0228 */
[-C--:B-1----:R-:W-:Y:S01]  /*2250*/  IADD3 R4, P3, R20, R53.reuse, RZ ;  /* 0x0000003514047210 */ /* 0x082fe20007f7e0ff */
[----:B------:R0:W-:Y:S01]  /*2260*/  STL [R1+0x24], R5 ;  /* 0x0000240501007387 */ /* 0x0001e20000100800 */
[----:B------:R-:W-:Y:S01]  /*2270*/  UIADD3.64 UR26, UR10, 0x2, URZ ;  /* 0x000000020a1a7897 */ /* 0x000fe2000fffe03f */
[----:B------:R-:W-:Y:S01]  /*2280*/  IMAD R44, R103, 0x2, R42 ;  /* 0x00000002672c7824 */ /* 0x000fe200078e022a */
[----:B--2---:R-:W-:Y:S01]  /*2290*/  IADD3 R3, P2, R18, R53, RZ ;  /* 0x0000003512037210 */ /* 0x004fe20007f5e0ff */
[----:B------:R-:W-:-:S02]  /*22a0*/  UIADD3.64 UR14, UR10, 0x4, URZ ;  /* 0x000000040a0e7897 */ /* 0x000fc4000fffe03f */
[C---:B------:R-:W-:Y:S01]  /*22b0*/  IMAD R46, R103.reuse, 0x2, R44 ;  /* 0x00000002672e7824 */ /* 0x040fe200078e022c */
[----:B------:R-:W-:Y:S01]  /*22c0*/  ULDC UR31, c[0x0][0x254] ;  /* 0x00009500001f7ab9 */ /* 0x000fe20000000800 */
[----:B------:R1:W-:Y:S01]  /*22d0*/  STL [R1+0x30], R3 ;  /* 0x0000300301007387 */ /* 0x0003e20000100800 */
[----:B------:R-:W-:Y:S01]  /*22e0*/  UMOV UR19, 0x40000040 ;  /* 0x4000004000137882 */ /* 0x000fe20000000000 */
[----:B0-----:R-:W-:Y:S01]  /*22f0*/  LEA.HI.X.SX32 R5, R20, R55, 0x1, P3 ;  /* 0x0000003714057211 */ /* 0x001fe200018f0eff */
[C---:B------:R-:W-:Y:S01]  /*2300*/  IMAD R48, R103.reuse, 0x2, R46 ;  /* 0x0000000267307824 */ /* 0x040fe200078e022e */
[----:B------:R0:W-:Y:S01]  /*2310*/  STL [R1+0x38], R4 ;  /* 0x0000380401007387 */ /* 0x0001e20000100800 */
[-C--:B------:R-:W-:Y:S02]  /*2320*/  IADD3 R10, P3, R26, R53.reuse, RZ ;  /* 0x000000351a0a7210 */ /* 0x080fe40007f7e0ff */
[----:B------:R-:W-:Y:S01]  /*2330*/  IMAD R50, R103, 0x2, R48 ;  /* 0x0000000267327824 */ /* 0x000fe200078e0230 */
[----:B-1----:R-:W-:-:S03]  /*2340*/  IADD3 R3, P4, R22, R53, RZ ;  /* 0x0000003516037210 */ /* 0x002fc60007f9e0ff */
[C---:B------:R-:W-:Y:S01]  /*2350*/  IMAD R52, R103.reuse, 0x2, R50 ;  /* 0x0000000267347824 */ /* 0x040fe200078e0232 */
[----:B0-----:R-:W-:Y:S01]  /*2360*/  LEA.HI.X.SX32 R4, R18, R55, 0x1, P2 ;  /* 0x0000003712047211 */ /* 0x001fe200010f0eff */
[----:B------:R0:W-:Y:S02]  /*2370*/  STL [R1+0x40], R3 ;  /* 0x0000400301007387 */ /* 0x0001e40000100800 */
[C---:B------:R-:W-:Y:S02]  /*2380*/  IMAD R54, R103.reuse, 0x2, R52 ;  /* 0x0000000267367824 */ /* 0x040fe400078e0234 */
[----:B------:R1:W-:Y:S02]  /*2390*/  STL [R1+0x2c], R4 ;  /* 0x00002c0401007387 */ /* 0x0003e40000100800 */
[C---:B------:R-:W-:Y:S02]  /*23a0*/  IMAD R56, R103.reuse, 0x2, R54 ;  /* 0x0000000267387824 */ /* 0x040fe400078e0236 */
[----:B------:R2:W-:Y:S02]  /*23b0*/  STL [R1+0x34], R5 ;  /* 0x0000340501007387 */ /* 0x0005e40000100800 */
[----:B------:R-:W-:-:S02]  /*23c0*/  IMAD R58, R103, 0x2, R56 ;  /* 0x00000002673a7824 */ /* 0x000fc400078e0238 */
[----:B0-----:R-:W-:Y:S02]  /*23d0*/  IMAD R3, R8, 0x2, R13 ;  /* 0x0000000208037824 */ /* 0x001fe400078e020d */
[----:B------:R-:W-:Y:S01]  /*23e0*/  IMAD R60, R103, 0x2, R58 ;  /* 0x00000002673c7824 */ /* 0x000fe200078e023a */
[----:B-1----:R-:W-:-:S03]  /*23f0*/  LEA.HI.X.SX32 R4, R22, R55, 0x1, P4 ;  /* 0x0000003716047211 */ /* 0x002fc600020f0eff */
[C---:B------:R-:W-:Y:S01]  /*2400*/  IMAD R62, R103.reuse, 0x2, R60 ;  /* 0x00000002673e7824 */ /* 0x040fe200078e023c */
[-C--:B--2---:R-:W-:Y:S01]  /*2410*/  IADD3 R5, P2, R24, R53.reuse, RZ ;  /* 0x0000003518057210 */ /* 0x084fe20007f5e0ff */
[----:B------:R0:W-:Y:S02]  /*2420*/  STL [R1+0x3c], R4 ;  /* 0x00003c0401007387 */ /* 0x0001e40000100800 */
[C---:B------:R-:W-:Y:S02]  /*2430*/  IMAD R64, R103.reuse, 0x2, R62 ;  /* 0x0000000267407824 */ /* 0x040fe400078e023e */
[----:B------:R-:W-:Y:S02]  /*2440*/  STL [R1+0x48], R5 ;  /* 0x0000480501007387 */ /* 0x000fe40000100800 */
[C---:B------:R-:W-:Y:S02]  /*2450*/  IMAD R66, R103.reuse, 0x2, R64 ;  /* 0x0000000267427824 */ /* 0x040fe400078e0240 */
[----:B------:R1:W-:Y:S01]  /*2460*/  STL [R1+0x50], R10 ;  /* 0x0000500a01007387 */ /* 0x0003e20000100800 */
[----:B0-----:R-:W-:Y:S01]  /*2470*/  IADD3 R4, P4, R28, R53, RZ ;  /* 0x000000351c047210 */ /* 0x001fe20007f9e0ff */
[----:B------:R-:W-:-:S03]  /*2480*/  IMAD R68, R103, 0x2, R66 ;  /* 0x0000000267447824 */ /* 0x000fc600078e0242 */
[-C--:B------:R-:W-:Y:S01]  /*2490*/  LEA.HI.X.SX32 R12, R28, R55.reuse, 0x1, P4 ;  /* 0x000000371c0c7211 */ /* 0x080fe200020f0eff */
[----:B------:R0:W-:Y:S01]  /*24a0*/  STL [R1+0x58], R4 ;  /* 0x0000580401007387 */ /* 0x0001e20000100800 */
[C---:B------:R-:W-:Y:S01]  /*24b0*/  IMAD R70, R103.reuse, 0x2, R68 ;  /* 0x0000000267467824 */ /* 0x040fe200078e0244 */
[-C--:B-1----:R-:W-:Y:S01]  /*24c0*/  LEA.HI.X.SX32 R10, R24, R55.reuse, 0x1, P2 ;  /* 0x00000037180a7211 */ /* 0x082fe200010f0eff */
[----:B------:R-:W-:Y:S02]  /*24d0*/  IMAD R5, R8, 0x2, R3 ;  /* 0x0000000208057824 */ /* 0x000fe400078e0203 */
[C---:B------:R-:W-:Y:S02]  /*24e0*/  IMAD R72, R103.reuse, 0x2, R70 ;  /* 0x0000000267487824 */ /* 0x040fe400078e0246 */
[----:B------:R1:W-:Y:S01]  /*24f0*/  STL [R1+0x44], R10 ;  /* 0x0000440a01007387 */ /* 0x0003e20000100800 */
[----:B0-----:R-:W-:Y:S01]  /*2500*/  LEA.HI.X.SX32 R4, R26, R55, 0x1, P3 ;  /* 0x000000371a047211 */ /* 0x001fe200018f0eff */
[----:B------:R-:W-:-:S04]  /*2510*/  IMAD R74, R103, 0x2, R72 ;  /* 0x00000002674a7824 */ /* 0x000fc800078e0248 */
[----:B------:R0:W-:Y:S01]  /*2520*/  STL [R1+0x4c], R4 ;  /* 0x00004c0401007387 */ /* 0x0001e20000100800 */
[C---:B------:R-:W-:Y:S01]  /*2530*/  IMAD R76, R103.reuse, 0x2, R74 ;  /* 0x00000002674c7824 */ /* 0x040fe200078e024a */
[----:B-1----:R-:W-:Y:S02]  /*2540*/  IADD3 R10, P2, R30, R53, RZ ;  /* 0x000000351e0a7210 */ /* 0x002fe40007f5e0ff */
[----:B------:R1:W-:Y:S01]  /*2550*/  STL [R1+0x54], R12 ;  /* 0x0000540c01007387 */ /* 0x0003e20000100800 */
[----:B------:R-:W-:-:S03]  /*2560*/  IMAD R78, R103, 0x2, R76 ;  /* 0x00000002674e7824 */ /* 0x000fc600078e024c */
[----:B------:R2:W-:Y:S01]  /*2570*/  STL [R1+0x60], R10 ;  /* 0x0000600a01007387 */ /* 0x0005e20000100800 */
[----:B------:R-:W-:Y:S01]  /*2580*/  IMAD R80, R103, 0x2, R78 ;  /* 0x0000000267507824 */ /* 0x000fe200078e024e */
[----:B0-----:R-:W-:-:S03]  /*2590*/  IADD3 R4, P3, R32, R53, RZ ;  /* 0x0000003520047210 */ /* 0x001fc60007f7e0ff */
[C---:B------:R-:W-:Y:S01]  /*25a0*/  IMAD R82, R103.reuse, 0x2, R80 ;  /* 0x0000000267527824 */ /* 0x040fe200078e0250 */
[-C--:B-1----:R-:W-:Y:S01]  /*25b0*/  IADD3 R12, P4, R34, R53.reuse, RZ ;  /* 0x00000035220c7210 */ /* 0x082fe20007f9e0ff */
[----:B------:R0:W-:Y:S02]  /*25c0*/  STL [R1+0x68], R4 ;  /* 0x0000680401007387 */ /* 0x0001e40000100800 */
[C---:B------:R-:W-:Y:S01]  /*25d0*/  IMAD R84, R103.reuse, 0x2, R82 ;  /* 0x0000000267547824 */ /* 0x040fe200078e0252 */
[----:B--2---:R-:W-:Y:S01]  /*25e0*/  IADD3 R10, P5, R36, R53, RZ ;  /* 0x00000035240a7210 */ /* 0x004fe20007fbe0ff */
[----:B------:R1:W-:Y:S02]  /*25f0*/  STL [R1+0x70], R12 ;  /* 0x0000700c01007387 */ /* 0x0003e40000100800 */
[C---:B------:R-:W-:Y:S02]  /*2600*/  IMAD R86, R103.reuse, 0x2, R84 ;  /* 0x0000000267567824 */ /* 0x040fe400078e0254 */
[----:B------:R2:W-:Y:S01]  /*2610*/  STL [R1+0x78], R10 ;  /* 0x0000780a01007387 */ /* 0x0005e20000100800 */
[-C--:B0-----:R-:W-:Y:S01]  /*2620*/  LEA.HI.X.SX32 R4, R30, R55.reuse, 0x1, P2 ;  /* 0x000000371e047211 */ /* 0x081fe200010f0eff */
[----:B------:R-:W-:Y:S01]  /*2630*/  IMAD R88, R103, 0x2, R86 ;  /* 0x0000000267587824 */ /* 0x000fe200078e0256 */
[----:B-1----:R-:W-:-:S03]  /*2640*/  LEA.HI.X.SX32 R12, R32, R55, 0x1, P3 ;  /* 0x00000037200c7211 */ /* 0x002fc600018f0eff */
[----:B------:R0:W-:Y:S01]  /*2650*/  STL [R1+0x5c], R4 ;  /* 0x00005c0401007387 */ /* 0x0001e20000100800 */
[C---:B------:R-:W-:Y:S01]  /*2660*/  IMAD R90, R103.reuse, 0x2, R88 ;  /* 0x00000002675a7824 */ /* 0x040fe200078e0258 */
[----:B--2---:R-:W-:Y:S02]  /*2670*/  LEA.HI.X.SX32 R10, R34, R55, 0x1, P4 ;  /* 0x00000037220a7211 */ /* 0x004fe400020f0eff */
[----:B------:R1:W-:Y:S01]  /*2680*/  STL [R1+0x64], R12 ;  /* 0x0000640c01007387 */ /* 0x0003e20000100800 */
[----:B------:R-:W-:-:S03]  /*2690*/  IMAD R92, R103, 0x2, R90 ;  /* 0x00000002675c7824 */ /* 0x000fc600078e025a */
[----:B------:R2:W-:Y:S01]  /*26a0*/  STL [R1+0x6c], R10 ;  /* 0x00006c0a01007387 */ /* 0x0005e20000100800 */
[----:B------:R-:W-:Y:S01]  /*26b0*/  IMAD R94, R103, 0x2, R92 ;  /* 0x00000002675e7824 */ /* 0x000fe200078e025c */
[----:B0-----:R-:W-:-:S03]  /*26c0*/  LEA.HI.X.SX32 R4, R36, R55, 0x1, P5 ;  /* 0x0000003724047211 */ /* 0x001fc600028f0eff */
[C---:B------:R-:W-:Y:S01]  /*26d0*/  IMAD R96, R103.reuse, 0x2, R94 ;  /* 0x0000000267607824 */ /* 0x040fe200078e025e */
[-C--:B-1----:R-:W-:Y:S01]  /*26e0*/  IADD3 R12, P2, R38, R53.reuse, RZ ;  /* 0x00000035260c7210 */ /* 0x082fe20007f5e0ff */
[----:B------:R0:W-:Y:S02]  /*26f0*/  STL [R1+0x74], R4 ;  /* 0x0000740401007387 */ /* 0x0001e40000100800 */
[C---:B------:R-:W-:Y:S01]  /*2700*/  IMAD R98, R103.reuse, 0x2, R96 ;  /* 0x0000000267627824 */ /* 0x040fe200078e0260 */
[-C--:B--2---:R-:W-:Y:S01]  /*2710*/  IADD3 R10, P3, R40, R53.reuse, RZ ;  /* 0x00000035280a7210 */ /* 0x084fe20007f7e0ff */
[----:B------:R1:W-:Y:S02]  /*2720*/  STL [R1+0x80], R12 ;  /* 0x0000800c01007387 */ /* 0x0003e40000100800 */
[C---:B------:R-:W-:Y:S02]  /*2730*/  IMAD R100, R103.reuse, 0x2, R98 ;  /* 0x0000000267647824 */ /* 0x040fe400078e0262 */
[----:B------:R2:W-:Y:S01]  /*2740*/  STL [R1+0x88], R10 ;  /* 0x0000880a01007387 */ /* 0x0005e20000100800 */
[-C--:B0-----:R-:W-:Y:S01]  /*2750*/  IADD3 R4, P4, R42, R53.reuse, RZ ;  /* 0x000000352a047210 */ /* 0x081fe20007f9e0ff */
[----:B------:R-:W-:Y:S01]  /*2760*/  IMAD R102, R103, 0x2, R100 ;  /* 0x0000000267667824 */ /* 0x000fe200078e0264 */
[----:B-1----:R-:W-:-:S03]  /*2770*/  IADD3 R12, P5, R44, R53, RZ ;  /* 0x000000352c0c7210 */ /* 0x002fc60007fbe0ff */
[----:B------:R0:W-:Y:S01]  /*2780*/  STL [R1+0x90], R4 ;  /* 0x0000900401007387 */ /* 0x0001e20000100800 */
[C---:B------:R-:W-:Y:S01]  /*2790*/  IMAD R104, R103.reuse, 0x2, R102 ;  /* 0x0000000267687824 */ /* 0x040fe200078e0266 */
[----:B--2---:R-:W-:Y:S02]  /*27a0*/  LEA.HI.X.SX32 R10, R38, R55, 0x1, P2 ;  /* 0x00000037260a7211 */ /* 0x004fe400010f0eff */
[----:B------:R1:W-:Y:S01]  /*27b0*/  STL [R1+0x98], R12 ;  /* 0x0000980c01007387 */ /* 0x0003e20000100800 */
[----:B------:R-:W-:-:S03]  /*27c0*/  IMAD R0, R103, 0x2, R104 ;  /* 0x0000000267007824 */ /* 0x000fc600078e0268 */
[----:B------:R2:W-:Y:S01]  /*27d0*/  STL [R1+0x7c], R10 ;  /* 0x00007c0a01007387 */ /* 0x0005e20000100800 */
[----:B------:R-:W-:Y:S01]  /*27e0*/  IMAD R31, R103, 0x2, R0 ;  /* 0x00000002671f7824 */ /* 0x000fe200078e0200 */
[-C--:B0-----:R-:W-:Y:S02]  /*27f0*/  LEA.HI.X.SX32 R4, R40, R55.reuse, 0x1, P3 ;  /* 0x0000003728047211 */ /* 0x081fe400018f0eff */
[----:B-1----:R-:W-:-:S03]  /*2800*/  LEA.HI.X.SX32 R12, R42, R55, 0x1, P4 ;  /* 0x000000372a0c7211 */ /* 0x002fc600020f0eff */
[----:B------:R0:W-:Y:S01]  /*2810*/  STL [R1+0x84], R4 ;  /* 0x0000840401007387 */ /* 0x0001e20000100800 */
[----:B--2---:R-:W-:-:S03]  /*2820*/  LEA.HI.X.SX32 R10, R44, R55, 0x1, P5 ;  /* 0x000000372c0a7211 */ /* 0x004fc600028f0eff */
[----:B------:R1:W-:Y:S04]  /*2830*/  STL [R1+0x8c], R12 ;  /* 0x00008c0c01007387 */ /* 0x0003e80000100800 */
[----:B------:R2:W-:Y:S01]  /*2840*/  STL [R1+0x94], R10 ;  /* 0x0000940a01007387 */ /* 0x0005e20000100800 */
[-C--:B0-----:R-:W-:Y:S02]  /*2850*/  IADD3 R4, P2, R46, R53.reuse, RZ ;  /* 0x000000352e047210 */ /* 0x081fe40007f5e0ff */
[----:B-1----:R-:W-:-:S03]  /*2860*/  IADD3 R12, P3, R48, R53, RZ ;  /* 0x00000035300c7210 */ /* 0x002fc60007f7e0ff */
[----:B------:R0:W-:Y:S01]  /*2870*/  STL [R1+0xa0], R4 ;  /* 0x0000a00401007387 */ /* 0x0001e20000100800 */
[----:B--2---:R-:W-:-:S03]  /*2880*/  IADD3 R10, P4, R50, R53, RZ ;  /* 0x00000035320a7210 */ /* 0x004fc60007f9e0ff */
[----:B------:R1:W-:Y:S04]  /*2890*/  STL [R1+0xa8], R12 ;  /* 0x0000a80c01007387 */ /* 0x0003e80000100800 */
[----:B------:R2:W-:Y:S01]  /*28a0*/  STL [R1+0xb0], R10 ;  /* 0x0000b00a01007387 */ /* 0x0005e20000100800 */
[----:B0-----:R-:W-:Y:S02]  /*28b0*/  IADD3 R4, P5, R52, R53, RZ ;  /* 0x0000003534047210 */ /* 0x001fe40007fbe0ff */
[----:B-1----:R-:W-:-:S03]  /*28c0*/  LEA.HI.X.SX32 R12, R46, R55, 0x1, P2 ;  /* 0x000000372e0c7211 */ /* 0x002fc600010f0eff */
[----:B------:R0:W-:Y:S01]  /*28d0*/  STL [R1+0xb8], R4 ;  /* 0x0000b80401007387 */ /* 0x0001e20000100800 */
[----:B--2---:R-:W-:-:S03]  /*28e0*/  LEA.HI.X.SX32 R10, R48, R55, 0x1, P3 ;  /* 0x00000037300a7211 */ /* 0x004fc600018f0eff */
[----:B------:R1:W-:Y:S04]  /*28f0*/  STL [R1+0x9c], R12 ;  /* 0x00009c0c01007387 */ /* 0x0003e80000100800 */
[----:B------:R2:W-:Y:S01]  /*2900*/  STL [R1+0xa4], R10 ;  /* 0x0000a40a01007387 */ /* 0x0005e20000100800 */
[-C--:B0-----:R-:W-:Y:S02]  /*2910*/  LEA.HI.X.SX32 R4, R50, R55.reuse, 0x1, P4 ;  /* 0x0000003732047211 */ /* 0x081fe400020f0eff */
[----:B-1----:R-:W-:-:S03]  /*2920*/  LEA.HI.X.SX32 R12, R52, R55, 0x1, P5 ;  /* 0x00000037340c7211 */ /* 0x002fc600028f0eff */
[----:B------:R0:W-:Y:S01]  /*2930*/  STL [R1+0xac], R4 ;  /* 0x0000ac0401007387 */ /* 0x0001e20000100800 */
[----:B--2---:R-:W-:-:S03]  /*2940*/  IADD3 R10, P2, R54, R53, RZ ;  /* 0x00000035360a7210 */ /* 0x004fc60007f5e0ff */
        /* <DEDUP_REMOVED lines=8> */
[-C--:B0-----:R-:W-:Y:S02]  /*29d0*/  LEA.HI.X.SX32 R4, R54, R55.reuse, 0x1, P2 ;  /* 0x0000003736047211 */ /* 0x081fe400010f0eff */
[----:B-1----:R-:W-:-:S03]  /*29e0*/  LEA.HI.X.SX32 R12, R56, R55, 0x1, P3 ;  /* 0x00000037380c7211 */ /* 0x002fc600018f0eff */
[----:B------:R0:W-:Y:S01]  /*29f0*/  STL [R1+0xbc], R4 ;  /* 0x0000bc0401007387 */ /* 0x0001e20000100800 */
[----:B--2---:R-:W-:-:S03]  /*2a00*/  LEA.HI.X.SX32 R10, R58, R55, 0x1, P4 ;  /* 0x000000373a0a7211 */ /* 0x004fc600020f0eff */
[----:B------:R1:W-:Y:S04]  /*2a10*/  STL [R1+0xc4], R12 ;  /* 0x0000c40c01007387 */ /* 0x0003e80000100800 */
[----:B------:R2:W-:Y:S01]  /*2a20*/  STL [R1+0xcc], R10 ;  /* 0x0000cc0a01007387 */ /* 0x0005e20000100800 */
[----:B0-----:R-:W-:Y:S02]  /*2a30*/  LEA.HI.X.SX32 R4, R60, R55, 0x1, P5 ;  /* 0x000000373c047211 */ /* 0x001fe400028f0eff */
[----:B-1----:R-:W-:-:S03]  /*2a40*/  IADD3 R12, P2, R62, R53, RZ ;  /* 0x000000353e0c7210 */ /* 0x002fc60007f5e0ff */
[----:B------:R0:W-:Y:S01]  /*2a50*/  STL [R1+0xd4], R4 ;  /* 0x0000d40401007387 */ /* 0x0001e20000100800 */
[----:B--2---:R-:W-:-:S03]  /*2a60*/  IADD3 R10, P3, R64, R53, RZ ;  /* 0x00000035400a7210 */ /* 0x004fc60007f7e0ff */
[----:B------:R1:W-:Y:S04]  /*2a70*/  STL [R1+0xe0], R12 ;  /* 0x0000e00c01007387 */ /* 0x0003e80000100800 */
[----:B------:R2:W-:Y:S01]  /*2a80*/  STL [R1+0xe8], R10 ;  /* 0x0000e80a01007387 */ /* 0x0005e20000100800 */
[-C--:B0-----:R-:W-:Y:S02]  /*2a90*/  IADD3 R4, P4, R66, R53.reuse, RZ ;  /* 0x0000003542047210 */ /* 0x081fe40007f9e0ff */
[----:B-1----:R-:W-:-:S03]  /*2aa0*/  IADD3 R12, P5, R68, R53, RZ ;  /* 0x00000035440c7210 */ /* 0x002fc60007fbe0ff */
[----:B------:R0:W-:Y:S01]  /*2ab0*/  STL [R1+0xf0], R4 ;  /* 0x0000f00401007387 */ /* 0x0001e20000100800 */
[----:B--2---:R-:W-:-:S03]  /*2ac0*/  LEA.HI.X.SX32 R10, R62, R55, 0x1, P2 ;  /* 0x000000373e0a7211 */ /* 0x004fc600010f0eff */
        /* <DEDUP_REMOVED lines=51> */
[----:B------:R-:W-:Y:S02]  /*2e00*/  CS2R R88, SRZ ;  /* 0x0000000000587805 */ /* 0x000fe4000001ff00 */
[----:B-1----:R-:W-:Y:S01]  /*2e10*/  LEA.HI.X.SX32 R12, R90, R55, 0x1, P4 ;  /* 0x000000375a0c7211 */ /* 0x002fe200020f0eff */
[----:B------:R0:W-:Y:S01]  /*2e20*/  STL [R1+0x144], R4 ;  /* 0x0001440401007387 */ /* 0x0001e20000100800 */
[----:B------:R-:W-:-:S02]  /*2e30*/  CS2R R90, SRZ ;  /* 0x00000000005a7805 */ /* 0x000fc4000001ff00 */
[----:B--2---:R-:W-:Y:S01]  /*2e40*/  LEA.HI.X.SX32 R10, R92, R55, 0x1, P5 ;  /* 0x000000375c0a7211 */ /* 0x004fe200028f0eff */
[----:B------:R1:W-:Y:S01]  /*2e50*/  STL [R1+0x14c], R12 ;  /* 0x00014c0c01007387 */ /* 0x0003e20000100800 */
[----:B------:R-:W-:-:S03]  /*2e60*/  CS2R R92, SRZ ;  /* 0x00000000005c7805 */ /* 0x000fc6000001ff00 */
        /* <DEDUP_REMOVED lines=10> */
[----:B------:R-:W-:Y:S02]  /*2f10*/  CS2R R94, SRZ ;  /* 0x00000000005e7805 */ /* 0x000fe4000001ff00 */
[----:B--2---:R-:W-:Y:S01]  /*2f20*/  LEA.HI.X.SX32 R10, R96, R55, 0x1, P3 ;  /* 0x00000037600a7211 */ /* 0x004fe200018f0eff */
[----:B------:R1:W-:Y:S01]  /*2f30*/  STL [R1+0x15c], R12 ;  /* 0x00015c0c01007387 */ /* 0x0003e20000100800 */
[----:B------:R-:W-:-:S03]  /*2f40*/  CS2R R96, SRZ ;  /* 0x0000000000607805 */ /* 0x000fc6000001ff00 */
[----:B------:R2:W-:Y:S01]  /*2f50*/  STL [R1+0x164], R10 ;  /* 0x0001640a01007387 */ /* 0x0005e20000100800 */
[-C--:B0-----:R-:W-:Y:S02]  /*2f60*/  LEA.HI.X.SX32 R4, R98, R55.reuse, 0x1, P4 ;  /* 0x0000003762047211 */ /* 0x081fe400020f0eff */
[----:B------:R-:W-:Y:S02]  /*2f70*/  CS2R R98, SRZ ;  /* 0x0000000000627805 */ /* 0x000fe4000001ff00 */
[----:B-1----:R-:W-:Y:S01]  /*2f80*/  LEA.HI.X.SX32 R12, R100, R55, 0x1, P5 ;  /* 0x00000037640c7211 */ /* 0x002fe200028f0eff */
[----:B------:R0:W-:Y:S01]  /*2f90*/  STL [R1+0x16c], R4 ;  /* 0x00016c0401007387 */ /* 0x0001e20000100800 */
[----:B------:R-:W-:Y:S02]  /*2fa0*/  CS2R R100, SRZ ;  /* 0x0000000000647805 */ /* 0x000fe4000001ff00 */
[-C--:B--2---:R-:W-:Y:S01]  /*2fb0*/  IADD3 R10, P2, R102, R53.reuse, RZ ;  /* 0x00000035660a7210 */ /* 0x084fe20007f5e0ff */
[----:B------:R1:W-:Y:S04]  /*2fc0*/  STL [R1+0x174], R12 ;  /* 0x0001740c01007387 */ /* 0x0003e80000100800 */
[----:B------:R2:W-:Y:S01]  /*2fd0*/  STL [R1+0x180], R10 ;  /* 0x0001800a01007387 */ /* 0x0005e20000100800 */
[----:B0-----:R-:W-:-:S02]  /*2fe0*/  IADD3 R4, P3, R104, R53, RZ ;  /* 0x0000003568047210 */ /* 0x001fc40007f7e0ff */
[----:B-1----:R-:W-:-:S03]  /*2ff0*/  IADD3 R12, P4, R0, R53, RZ ;  /* 0x00000035000c7210 */ /* 0x002fc60007f9e0ff */
[----:B------:R0:W-:Y:S01]  /*3000*/  STL [R1+0x388], R4 ;  /* 0x0003880401007387 */ /* 0x0001e20000100800 */
[----:B--2---:R-:W-:-:S03]  /*3010*/  IADD3 R10, P5, R31, R53, RZ ;  /* 0x000000351f0a7210 */ /* 0x004fc60007fbe0ff */
[----:B------:R1:W-:Y:S04]  /*3020*/  STL [R1+0x390], R12 ;  /* 0x0003900c01007387 */ /* 0x0003e80000100800 */
[----:B------:R2:W-:Y:S01]  /*3030*/  STL [R1+0x398], R10 ;  /* 0x0003980a01007387 */ /* 0x0005e20000100800 */
[-C--:B0-----:R-:W-:Y:S02]  /*3040*/  LEA.HI.X.SX32 R4, R102, R55.reuse, 0x1, P2 ;  /* 0x0000003766047211 */ /* 0x081fe400010f0eff */
[----:B------:R-:W-:Y:S02]  /*3050*/  CS2R R102, SRZ ;  /* 0x0000000000667805 */ /* 0x000fe4000001ff00 */
[----:B-1----:R-:W-:Y:S01]  /*3060*/  LEA.HI.X.SX32 R12, R104, R55, 0x1, P3 ;  /* 0x00000037680c7211 */ /* 0x002fe200018f0eff */
[----:B------:R0:W-:Y:S01]  /*3070*/  STL [R1+0x17c], R4 ;  /* 0x00017c0401007387 */ /* 0x0001e20000100800 */
[----:B------:R-:W-:-:S02]  /*3080*/  CS2R R104, SRZ ;  /* 0x0000000000687805 */ /* 0x000fc4000001ff00 */
[-C--:B--2---:R-:W-:Y:S01]  /*3090*/  LEA.HI.X.SX32 R10, R0, R55.reuse, 0x1, P4 ;  /* 0x00000037000a7211 */ /* 0x084fe200020f0eff */
[----:B------:R1:W-:Y:S01]  /*30a0*/  STL [R1+0x384], R12 ;  /* 0x0003840c01007387 */ /* 0x0003e20000100800 */
[----:B------:R-:W-:Y:S01]  /*30b0*/  IADD3.X R0, R106, UR5, R7, P0, P1 ;  /* 0x000000056a007c10 */ /* 0x000fe200087e2407 */
[C---:B------:R-:W-:Y:S01]  /*30c0*/  IMAD R7, R8.reuse, 0x2, R5 ;  /* 0x0000000208077824 */ /* 0x040fe200078e0205 */
[----:B------:R-:W-:Y:S01]  /*30d0*/  CS2R R106, SRZ ;  /* 0x00000000006a7805 */ /* 0x000fe2000001ff00 */
[----:B------:R2:W-:Y:S01]  /*30e0*/  STL [R1+0x38c], R10 ;  /* 0x00038c0a01007387 */ /* 0x0005e20000100800 */
[----:B------:R-:W-:Y:S01]  /*30f0*/  UMOV UR5, URZ ;  /* 0x0000003f00057c82 */ /* 0x000fe20008000000 */
[----:B0-----:R-:W-:Y:S01]  /*3100*/  LEA.HI.X.SX32 R4, R31, R55, 0x1, P5 ;  /* 0x000000371f047211 */ /* 0x001fe200028f0eff */
[----:B------:R-:W-:Y:S01]  /*3110*/  IMAD R31, R8, 0x2, R7 ;  /* 0x00000002081f7824 */ /* 0x000fe200078e0207 */
        /* <DEDUP_REMOVED lines=8> */
[C---:B------:R-:W-:Y:S01]  /*31a0*/  IMAD R33, R8.reuse, 0x2, R31 ;  /* 0x0000000208217824 */ /* 0x040fe200078e021f */
[----:B--2---:R-:W-:Y:S02]  /*31b0*/  LEA.HI.X.SX32 R10, R35, R0, 0x1, P1 ;  /* 0x00000000230a7211 */ /* 0x004fe400008f0eff */
[----:B------:R1:W-:Y:S01]  /*31c0*/  STL [R1+0x184], R12 ;  /* 0x0001840c01007387 */ /* 0x0003e20000100800 */
[----:B------:R-:W-:-:S03]  /*31d0*/  IMAD R35, R8, 0x2, R33 ;  /* 0x0000000208237824 */ /* 0x000fc600078e0221 */
[----:B------:R2:W-:Y:S01]  /*31e0*/  STL [R1+0x18c], R10 ;  /* 0x00018c0a01007387 */ /* 0x0005e20000100800 */
        /* <DEDUP_REMOVED lines=74> */
[----:B------:R-:W-:Y:S04]  /*3690*/  STL [R1+0x218], R12 ;  /* 0x0002180c01007387 */ /* 0x000fe80000100800 */
[----:B------:R1:W-:Y:S01]  /*36a0*/  STL [R1+0x220], R10 ;  /* 0x0002200a01007387 */ /* 0x0003e20000100800 */
[----:B0-----:R-:W-:-:S05]  /*36b0*/  IADD3 R4, P2, R13, R6, RZ ;  /* 0x000000060d047210 */ /* 0x001fca0007f5e0ff */
[----:B------:R0:W-:Y:S01]  /*36c0*/  STL [R1+0x228], R4 ;  /* 0x0002280401007387 */ /* 0x0001e20000100800 */
[-C--:B-1----:R-:W-:Y:S02]  /*36d0*/  LEA.HI.X.SX32 R10, R9, R0.reuse, 0x1, P0 ;  /* 0x00000000090a7211 */ /* 0x082fe400000f0eff */
[-C--:B------:R-:W-:Y:S01]  /*36e0*/  LEA.HI.X.SX32 R9, R11, R0.reuse, 0x1, P1 ;  /* 0x000000000b097211 */ /* 0x080fe200008f0eff */
[C---:B------:R-:W-:Y:S02]  /*36f0*/  IMAD R11, R8.reuse, 0x2, R17 ;  /* 0x00000002080b7824 */ /* 0x040fe400078e0211 */
[----:B------:R1:W-:Y:S01]  /*3700*/  STL [R1+0x214], R10 ;  /* 0x0002140a01007387 */ /* 0x0003e20000100800 */
[----:B0-----:R-:W-:Y:S01]  /*3710*/  LEA.HI.X.SX32 R4, R13, R0, 0x1, P2 ;  /* 0x000000000d047211 */ /* 0x001fe200010f0eff */
[----:B------:R-:W-:Y:S02]  /*3720*/  IMAD R13, R8, 0x2, R11 ;  /* 0x00000002080d7824 */ /* 0x000fe400078e020b */
[----:B------:R0:W-:Y:S04]  /*3730*/  STL [R1+0x21c], R9 ;  /* 0x00021c0901007387 */ /* 0x0001e80000100800 */
[----:B------:R2:W-:Y:S01]  /*3740*/  STL [R1+0x224], R4 ;  /* 0x0002240401007387 */ /* 0x0005e20000100800 */
[----:B-1----:R-:W-:-:S02]  /*3750*/  IADD3 R10, P0, R3, R6, RZ ;  /* 0x00000006030a7210 */ /* 0x002fc40007f1e0ff */
[----:B0-----:R-:W-:-:S03]  /*3760*/  IADD3 R9, P1, R5, R6, RZ ;  /* 0x0000000605097210 */ /* 0x001fc60007f3e0ff */
[----:B------:R-:W-:Y:S01]  /*3770*/  STL [R1+0x230], R10 ;  /* 0x0002300a01007387 */ /* 0x000fe20000100800 */
[----:B------:R-:W-:Y:S02]  /*3780*/  LEA.HI.X.SX32 R3, R3, R0, 0x1, P0 ;  /* 0x0000000003037211 */ /* 0x000fe400000f0eff */
[----:B--2---:R-:W-:Y:S01]  /*3790*/  IADD3 R4, P2, R7, R6, RZ ;  /* 0x0000000607047210 */ /* 0x004fe20007f5e0ff */
[----:B------:R-:W-:Y:S01]  /*37a0*/  STL [R1+0x238], R9 ;  /* 0x0002380901007387 */ /* 0x000fe20000100800 */
[----:B------:R-:W-:-:S03]  /*37b0*/  LEA.HI.X.SX32 R5, R5, R0, 0x1, P1 ;  /* 0x0000000005057211 */ /* 0x000fc600008f0eff */
[----:B------:R0:W-:Y:S04]  /*37c0*/  STL [R1+0x240], R4 ;  /* 0x0002400401007387 */ /* 0x0001e80000100800 */
[----:B------:R1:W-:Y:S04]  /*37d0*/  STL [R1+0x22c], R3 ;  /* 0x00022c0301007387 */ /* 0x0003e80000100800 */
[----:B------:R2:W-:Y:S01]  /*37e0*/  STL [R1+0x234], R5 ;  /* 0x0002340501007387 */ /* 0x0005e20000100800 */
[----:B0-----:R-:W-:Y:S02]  /*37f0*/  LEA.HI.X.SX32 R4, R7, R0, 0x1, P2 ;  /* 0x0000000007047211 */ /* 0x001fe400010f0eff */
[----:B------:R-:W-:Y:S01]  /*3800*/  IADD3 R7, P1, R33, R6, RZ ;  /* 0x0000000621077210 */ /* 0x000fe20007f3e0ff */
[----:B-1----:R-:W-:-:S02]  /*3810*/  IMAD R3, R8, 0x2, R13 ;  /* 0x0000000208037824 */ /* 0x002fc400078e020d */
[----:B------:R0:W-:Y:S01]  /*3820*/  STL [R1+0x23c], R4 ;  /* 0x00023c0401007387 */ /* 0x0001e20000100800 */
[----:B------:R-:W-:Y:S02]  /*3830*/  LEA.HI.X.SX32 R9, R33, R0, 0x1, P1 ;  /* 0x0000000021097211 */ /* 0x000fe400008f0eff */
[----:B--2---:R-:W-:-:S05]  /*3840*/  IADD3 R5, P0, R31, R6, RZ ;  /* 0x000000061f057210 */ /* 0x004fca0007f1e0ff */
[----:B------:R1:W-:Y:S01]  /*3850*/  STL [R1+0x248], R5 ;  /* 0x0002480501007387 */ /* 0x0003e20000100800 */
[----:B0-----:R-:W-:-:S03]  /*3860*/  IADD3 R4, P2, R35, R6, RZ ;  /* 0x0000000623047210 */ /* 0x001fc60007f5e0ff */
[----:B------:R0:W-:Y:S04]  /*3870*/  STL [R1+0x250], R7 ;  /* 0x0002500701007387 */ /* 0x0001e80000100800 */
[----:B------:R2:W-:Y:S01]  /*3880*/  STL [R1+0x258], R4 ;  /* 0x0002580401007387 */ /* 0x0005e20000100800 */
[C---:B-1----:R-:W-:Y:S01]  /*3890*/  IMAD R5, R8.reuse, 0x2, R3 ;  /* 0x0000000208057824 */ /* 0x042fe200078e0203 */
[----:B0-----:R-:W-:Y:S02]  /*38a0*/  LEA.HI.X.SX32 R7, R31, R0, 0x1, P0 ;  /* 0x000000001f077211 */ /* 0x001fe400000f0eff */
[----:B------:R-:W-:Y:S02]  /*38b0*/  IADD3 R10, P0, R37, R6, RZ ;  /* 0x00000006250a7210 */ /* 0x000fe40007f1e0ff */
[----:B--2---:R-:W-:Y:S01]  /*38c0*/  LEA.HI.X.SX32 R4, R35, R0, 0x1, P2 ;  /* 0x0000000023047211 */ /* 0x004fe200010f0eff */
[----:B------:R0:W-:Y:S04]  /*38d0*/  STL [R1+0x244], R7 ;  /* 0x0002440701007387 */ /* 0x0001e80000100800 */
[----:B------:R1:W-:Y:S04]  /*38e0*/  STL [R1+0x24c], R9 ;  /* 0x00024c0901007387 */ /* 0x0003e80000100800 */
[----:B------:R2:W-:Y:S01]  /*38f0*/  STL [R1+0x254], R4 ;  /* 0x0002540401007387 */ /* 0x0005e20000100800 */
[----:B0-----:R-:W-:-:S03]  /*3900*/  IMAD R7, R8, 0x2, R5 ;  /* 0x0000000208077824 */ /* 0x001fc600078e0205 */
[----:B------:R0:W-:Y:S01]  /*3910*/  STL [R1+0x260], R10 ;  /* 0x0002600a01007387 */ /* 0x0001e20000100800 */
[-C--:B-1----:R-:W-:Y:S01]  /*3920*/  IADD3 R9, P1, R39, R6.reuse, RZ ;  /* 0x0000000627097210 */ /* 0x082fe20007f3e0ff */
[----:B------:R-:W-:Y:S01]  /*3930*/  IMAD R19, R8, 0x2, R7 ;  /* 0x0000000208137824 */ /* 0x000fe200078e0207 */
[----:B--2---:R-:W-:-:S03]  /*3940*/  IADD3 R4, P2, R41, R6, RZ ;  /* 0x0000000629047210 */ /* 0x004fc60007f5e0ff */
[----:B------:R1:W-:Y:S01]  /*3950*/  STL [R1+0x268], R9 ;  /* 0x0002680901007387 */ /* 0x0003e20000100800 */
[C---:B------:R-:W-:Y:S01]  /*3960*/  IMAD R25, R8.reuse, 0x2, R19 ;  /* 0x0000000208197824 */ /* 0x040fe200078e0213 */
[----:B0-----:R-:W-:Y:S02]  /*3970*/  LEA.HI.X.SX32 R10, R37, R0, 0x1, P0 ;  /* 0x00000000250a7211 */ /* 0x001fe400000f0eff */
[----:B------:R0:W-:Y:S01]  /*3980*/  STL [R1+0x270], R4 ;  /* 0x0002700401007387 */ /* 0x0001e20000100800 */
[----:B------:R-:W-:-:S03]  /*3990*/  IMAD R31, R8, 0x2, R25 ;  /* 0x00000002081f7824 */ /* 0x000fc600078e0219 */
[----:B------:R2:W-:Y:S01]  /*39a0*/  STL [R1+0x25c], R10 ;  /* 0x00025c0a01007387 */ /* 0x0005e20000100800 */
[-C--:B-1----:R-:W-:Y:S02]  /*39b0*/  LEA.HI.X.SX32 R9, R39, R0.reuse, 0x1, P1 ;  /* 0x0000000027097211 */ /* 0x082fe400008f0eff */
[----:B0-----:R-:W-:-:S03]  /*39c0*/  LEA.HI.X.SX32 R4, R41, R0, 0x1, P2 ;  /* 0x0000000029047211 */ /* 0x001fc600010f0eff */
        /* <DEDUP_REMOVED lines=10> */
[-C--:B0-----:R-:W-:Y:S01]  /*3a70*/  LEA.HI.X.SX32 R9, R27, R0.reuse, 0x1, P1 ;  /* 0x000000001b097211 */ /* 0x081fe200008f0eff */
[----:B------:R-:W-:Y:S01]  /*3a80*/  IMAD R27, R8, 0x2, R31 ;  /* 0x00000002081b7824 */ /* 0x000fe200078e021f */
[----:B-1----:R-:W-:-:S03]  /*3a90*/  LEA.HI.X.SX32 R4, R29, R0, 0x1, P2 ;  /* 0x000000001d047211 */ /* 0x002fc600010f0eff */
[----:B------:R0:W-:Y:S01]  /*3aa0*/  STL [R1+0x27c], R9 ;  /* 0x00027c0901007387 */ /* 0x0001e20000100800 */
[----:B------:R-:W-:Y:S01]  /*3ab0*/  IMAD R29, R8, 0x2, R27 ;  /* 0x00000002081d7824 */ /* 0x000fe200078e021b */
[-C--:B--2---:R-:W-:Y:S02]  /*3ac0*/  IADD3 R10, P0, R21, R6.reuse, RZ ;  /* 0x00000006150a7210 */ /* 0x084fe40007f1e0ff */
[----:B------:R1:W-:Y:S04]  /*3ad0*/  STL [R1+0x284], R4 ;  /* 0x0002840401007387 */ /* 0x0003e80000100800 */
[----:B------:R2:W-:Y:S01]  /*3ae0*/  STL [R1+0x290], R10 ;  /* 0x0002900a01007387 */ /* 0x0005e20000100800 */
[-C--:B0-----:R-:W-:Y:S02]  /*3af0*/  IADD3 R9, P1, R23, R6.reuse, RZ ;  /* 0x0000000617097210 */ /* 0x081fe40007f3e0ff */
[----:B-1----:R-:W-:-:S03]  /*3b00*/  IADD3 R4, P2, R15, R6, RZ ;  /* 0x000000060f047210 */ /* 0x002fc60007f5e0ff */
[----:B------:R0:W-:Y:S01]  /*3b10*/  STL [R1+0x298], R9 ;  /* 0x0002980901007387 */ /* 0x0001e20000100800 */
[----:B--2---:R-:W-:-:S03]  /*3b20*/  LEA.HI.X.SX32 R10, R21, R0, 0x1, P0 ;  /* 0x00000000150a7211 */ /* 0x004fc600000f0eff */
[----:B------:R1:W-:Y:S01]  /*3b30*/  STL [R1+0x2a0], R4 ;  /* 0x0002a00401007387 */ /* 0x0003e20000100800 */
[----:B------:R-:W-:-:S03]  /*3b40*/  IMAD R21, R8, 0x2, R29 ;  /* 0x0000000208157824 */ /* 0x000fc600078e021d */
[----:B------:R2:W-:Y:S01]  /*3b50*/  STL [R1+0x28c], R10 ;  /* 0x00028c0a01007387 */ /* 0x0005e20000100800 */
[-C--:B0-----:R-:W-:Y:S02]  /*3b60*/  LEA.HI.X.SX32 R9, R23, R0.reuse, 0x1, P1 ;  /* 0x0000000017097211 */ /* 0x081fe400008f0eff */
[----:B-1----:R-:W-:-:S03]  /*3b70*/  LEA.HI.X.SX32 R4, R15, R0, 0x1, P2 ;  /* 0x000000000f047211 */ /* 0x002fc600010f0eff */
[----:B------:R0:W-:Y:S01]  /*3b80*/  STL [R1+0x294], R9 ;  /* 0x0002940901007387 */ /* 0x0001e20000100800 */
[----:B--2---:R-:W-:-:S03]  /*3b90*/  IADD3 R10, P1, R11, R6, RZ ;  /* 0x000000060b0a7210 */ /* 0x004fc60007f3e0ff */
[----:B------:R1:W-:Y:S01]  /*3ba0*/  STL [R1+0x29c], R4 ;  /* 0x00029c0401007387 */ /* 0x0003e20000100800 */
[-C--:B0-----:R-:W-:Y:S02]  /*3bb0*/  IADD3 R9, P0, R17, R6.reuse, RZ ;  /* 0x0000000611097210 */ /* 0x081fe40007f1e0ff */
[----:B-1----:R-:W-:-:S03]  /*3bc0*/  IADD3 R4, P2, R13, R6, RZ ;  /* 0x000000060d047210 */ /* 0x002fc60007f5e0ff */
[----:B------:R0:W-:Y:S01]  /*3bd0*/  STL [R1+0x2a8], R9 ;  /* 0x0002a80901007387 */ /* 0x0001e20000100800 */
[----:B------:R-:W-:-:S03]  /*3be0*/  LEA.HI.X.SX32 R12, R17, R0, 0x1, P0 ;  /* 0x00000000110c7211 */ /* 0x000fc600000f0eff */
[----:B------:R1:W-:Y:S04]  /*3bf0*/  STL [R1+0x2b0], R10 ;  /* 0x0002b00a01007387 */ /* 0x0003e80000100800 */
[----:B------:R2:W-:Y:S01]  /*3c00*/  STL [R1+0x2b8], R4 ;  /* 0x0002b80401007387 */ /* 0x0005e20000100800 */
[----:B0-----:R-:W-:-:S03]  /*3c10*/  IMAD R9, R8, 0x2, R21 ;  /* 0x0000000208097824 */ /* 0x001fc600078e0215 */
[----:B------:R-:W-:Y:S01]  /*3c20*/  STL [R1+0x2a4], R12 ;  /* 0x0002a40c01007387 */ /* 0x000fe20000100800 */
[----:B-1----:R-:W-:Y:S01]  /*3c30*/  LEA.HI.X.SX32 R10, R11, R0, 0x1, P1 ;  /* 0x000000000b0a7211 */ /* 0x002fe200008f0eff */
[C---:B------:R-:W-:Y:S01]  /*3c40*/  IMAD R17, R8.reuse, 0x2, R9 ;  /* 0x0000000208117824 */ /* 0x040fe200078e0209 */
[----:B------:R-:W-:Y:S02]  /*3c50*/  IADD3 R11, P0, R3, R6, RZ ;  /* 0x00000006030b7210 */ /* 0x000fe40007f1e0ff */
[----:B--2---:R-:W-:Y:S01]  /*3c60*/  LEA.HI.X.SX32 R4, R13, R0, 0x1, P2 ;  /* 0x000000000d047211 */ /* 0x004fe200010f0eff */
[----:B------:R0:W-:Y:S01]  /*3c70*/  STL [R1+0x2ac], R10 ;  /* 0x0002ac0a01007387 */ /* 0x0001e20000100800 */
[----:B------:R-:W-:-:S03]  /*3c80*/  IMAD R15, R8, 0x2, R17 ;  /* 0x00000002080f7824 */ /* 0x000fc600078e0211 */
[----:B------:R1:W-:Y:S01]  /*3c90*/  STL [R1+0x2b4], R4 ;  /* 0x0002b40401007387 */ /* 0x0003e20000100800 */
[----:B------:R-:W-:-:S03]  /*3ca0*/  IMAD R13, R8, 0x2, R15 ;  /* 0x00000002080d7824 */ /* 0x000fc600078e020f */
[----:B------:R-:W-:Y:S01]  /*3cb0*/  STL [R1+0x2c0], R11 ;  /* 0x0002c00b01007387 */ /* 0x000fe20000100800 */
[-C--:B0-----:R-:W-:Y:S02]  /*3cc0*/  IADD3 R10, P1, R5, R6.reuse, RZ ;  /* 0x00000006050a7210 */ /* 0x081fe40007f3e0ff */
[----:B-1----:R-:W-:-:S03]  /*3cd0*/  IADD3 R4, P2, R7, R6, RZ ;  /* 0x0000000607047210 */ /* 0x002fc60007f5e0ff */
[----:B------:R0:W-:Y:S04]  /*3ce0*/  STL [R1+0x2c8], R10 ;  /* 0x0002c80a01007387 */ /* 0x0001e80000100800 */
[----:B------:R1:W-:Y:S01]  /*3cf0*/  STL [R1+0x2d0], R4 ;  /* 0x0002d00401007387 */ /* 0x0003e20000100800 */
[-C--:B0-----:R-:W-:Y:S02]  /*3d00*/  LEA.HI.X.SX32 R10, R3, R0.reuse, 0x1, P0 ;  /* 0x00000000030a7211 */ /* 0x081fe400000f0eff */
[-C--:B------:R-:W-:Y:S01]  /*3d10*/  LEA.HI.X.SX32 R3, R7, R0.reuse, 0x1, P2 ;  /* 0x0000000007037211 */ /* 0x080fe200010f0eff */
[----:B------:R-:W-:Y:S01]  /*3d20*/  IMAD R7, R8, 0x2, R13 ;  /* 0x0000000208077824 */ /* 0x000fe200078e020d */
[----:B-1----:R-:W-:Y:S01]  /*3d30*/  LEA.HI.X.SX32 R4, R5, R0, 0x1, P1 ;  /* 0x0000000005047211 */ /* 0x002fe200008f0eff */
[----:B------:R-:W-:Y:S01]  /*3d40*/  STL [R1+0x2bc], R10 ;  /* 0x0002bc0a01007387 */ /* 0x000fe20000100800 */
[----:B------:R-:W-:-:S03]  /*3d50*/  IADD3 R5, P0, R19, R6, RZ ;  /* 0x0000000613057210 */ /* 0x000fc60007f1e0ff */
[----:B------:R0:W-:Y:S04]  /*3d60*/  STL [R1+0x2c4], R4 ;  /* 0x0002c40401007387 */ /* 0x0001e80000100800 */
[----:B------:R1:W-:Y:S04]  /*3d70*/  STL [R1+0x2cc], R3 ;  /* 0x0002cc0301007387 */ /* 0x0003e80000100800 */
[----:B------:R2:W-:Y:S01]  /*3d80*/  STL [R1+0x2d8], R5 ;  /* 0x0002d80501007387 */ /* 0x0005e20000100800 */
[-C--:B0-----:R-:W-:Y:S02]  /*3d90*/  IADD3 R4, P1, R25, R6.reuse, RZ ;  /* 0x0000000619047210 */ /* 0x081fe40007f3e0ff */
[----:B-1----:R-:W-:-:S03]  /*3da0*/  IADD3 R3, P2, R31, R6, RZ ;  /* 0x000000061f037210 */ /* 0x002fc60007f5e0ff */
[----:B------:R0:W-:Y:S01]  /*3db0*/  STL [R1+0x2e0], R4 ;  /* 0x0002e00401007387 */ /* 0x0001e20000100800 */
[----:B--2---:R-:W-:-:S03]  /*3dc0*/  LEA.HI.X.SX32 R5, R19, R0, 0x1, P0 ;  /* 0x0000000013057211 */ /* 0x004fc600000f0eff */
[----:B------:R1:W-:Y:S01]  /*3dd0*/  STL [R1+0x2e8], R3 ;  /* 0x0002e80301007387 */ /* 0x0003e20000100800 */
[----:B------:R-:W-:-:S03]  /*3de0*/  IADD3 R10, P0, R27, R6, RZ ;  /* 0x000000061b0a7210 */ /* 0x000fc60007f1e0ff */
[----:B------:R2:W-:Y:S01]  /*3df0*/  STL [R1+0x2d4], R5 ;  /* 0x0002d40501007387 */ /* 0x0005e20000100800 */
[-C--:B0-----:R-:W-:Y:S02]  /*3e00*/  LEA.HI.X.SX32 R4, R25, R0.reuse, 0x1, P1 ;  /* 0x0000000019047211 */ /* 0x081fe400008f0eff */
[----:B-1----:R-:W-:-:S03]  /*3e10*/  LEA.HI.X.SX32 R3, R31, R0, 0x1, P2 ;  /* 0x000000001f037211 */ /* 0x002fc600010f0eff */
[----:B------:R0:W-:Y:S01]  /*3e20*/  STL [R1+0x2dc], R4 ;  /* 0x0002dc0401007387 */ /* 0x0001e20000100800 */
[----:B--2---:R-:W-:-:S03]  /*3e30*/  IMAD R5, R8, 0x2, R7 ;  /* 0x0000000208057824 */ /* 0x004fc600078e0207 */
[----:B------:R1:W-:Y:S01]  /*3e40*/  STL [R1+0x2e4], R3 ;  /* 0x0002e40301007387 */ /* 0x0003e20000100800 */
[----:B------:R-:W-:-:S03]  /*3e50*/  IMAD R11, R8, 0x2, R5 ;  /* 0x00000002080b7824 */ /* 0x000fc600078e0205 */
[----:B------:R2:W-:Y:S01]  /*3e60*/  STL [R1+0x2f0], R10 ;  /* 0x0002f00a01007387 */ /* 0x0005e20000100800 */
[-C--:B0-----:R-:W-:Y:S02]  /*3e70*/  IADD3 R4, P1, R29, R6.reuse, RZ ;  /* 0x000000061d047210 */ /* 0x081fe40007f3e0ff */
[----:B-1----:R-:W-:-:S03]  /*3e80*/  IADD3 R3, P2, R21, R6, RZ ;  /* 0x0000000615037210 */ /* 0x002fc60007f5e0ff */
[----:B------:R0:W-:Y:S01]  /*3e90*/  STL [R1+0x2f8], R4 ;  /* 0x0002f80401007387 */ /* 0x0001e20000100800 */
[----:B--2---:R-:W-:-:S03]  /*3ea0*/  LEA.HI.X.SX32 R10, R21, R0, 0x1, P2 ;  /* 0x00000000150a7211 */ /* 0x004fc600010f0eff */
[----:B------:R1:W-:Y:S01]  /*3eb0*/  STL [R1+0x300], R3 ;  /* 0x0003000301007387 */ /* 0x0003e20000100800 */
[----:B------:R-:W-:Y:S02]  /*3ec0*/  IADD3 R12, P2, R15, R6, RZ ;  /* 0x000000060f0c7210 */ /* 0x000fe40007f5e0ff */
[-C--:B0-----:R-:W-:Y:S02]  /*3ed0*/  LEA.HI.X.SX32 R4, R27, R0.reuse, 0x1, P0 ;  /* 0x000000001b047211 */ /* 0x081fe400000f0eff */
[----:B-1----:R-:W-:-:S03]  /*3ee0*/  LEA.HI.X.SX32 R3, R29, R0, 0x1, P1 ;  /* 0x000000001d037211 */ /* 0x002fc600008f0eff */
[----:B------:R0:W-:Y:S04]  /*3ef0*/  STL [R1+0x2ec], R4 ;  /* 0x0002ec0401007387 */ /* 0x0001e80000100800 */
[----:B------:R1:W-:Y:S04]  /*3f00*/  STL [R1+0x2f4], R3 ;  /* 0x0002f40301007387 */ /* 0x0003e80000100800 */
[----:B------:R2:W-:Y:S01]  /*3f10*/  STL [R1+0x2fc], R10 ;  /* 0x0002fc0a01007387 */ /* 0x0005e20000100800 */
[----:B0-----:R-:W-:Y:S01]  /*3f20*/  IMAD R4, R8, 0x2, R11 ;  /* 0x0000000208047824 */ /* 0x001fe200078e020b */
[----:B-1----:R-:W-:-:S02]  /*3f30*/  IADD3 R3, P0, R9, R6, RZ ;  /* 0x0000000609037210 */ /* 0x002fc40007f1e0ff */
[----:B--2---:R-:W-:-:S03]  /*3f40*/  IADD3 R10, P1, R17, R6, RZ ;  /* 0x00000006110a7210 */ /* 0x004fc60007f3e0ff */
[----:B------:R0:W-:Y:S04]  /*3f50*/  STL [R1+0x308], R3 ;  /* 0x0003080301007387 */ /* 0x0001e80000100800 */
[----:B------:R1:W-:Y:S04]  /*3f60*/  STL [R1+0x310], R10 ;  /* 0x0003100a01007387 */ /* 0x0003e80000100800 */
[----:B------:R2:W-:Y:S01]  /*3f70*/  STL [R1+0x318], R12 ;  /* 0x0003180c01007387 */ /* 0x0005e20000100800 */
[----:B0-----:R-:W-:Y:S01]  /*3f80*/  IMAD R3, R8, 0x2, R4 ;  /* 0x0000000208037824 */ /* 0x001fe200078e0204 */
[----:B-1----:R-:W-:-:S02]  /*3f90*/  LEA.HI.X.SX32 R10, R9, R0, 0x1, P0 ;  /* 0x00000000090a7211 */ /* 0x002fc400000f0eff */
[-C--:B------:R-:W-:Y:S02]  /*3fa0*/  LEA.HI.X.SX32 R9, R17, R0.reuse, 0x1, P1 ;  /* 0x0000000011097211 */ /* 0x080fe400008f0eff */
[----:B--2---:R-:W-:Y:S01]  /*3fb0*/  LEA.HI.X.SX32 R12, R15, R0, 0x1, P2 ;  /* 0x000000000f0c7211 */ /* 0x004fe200010f0eff */
[----:B------:R0:W-:Y:S01]  /*3fc0*/  STL [R1+0x304], R10 ;  /* 0x0003040a01007387 */ /* 0x0001e20000100800 */
[----:B------:R-:W-:-:S03]  /*3fd0*/  IADD3 R14, P1, R7, R6, RZ ;  /* 0x00000006070e7210 */ /* 0x000fc60007f3e0ff */
[----:B------:R1:W-:Y:S04]  /*3fe0*/  STL [R1+0x30c], R9 ;  /* 0x00030c0901007387 */ /* 0x0003e80000100800 */
[----:B------:R2:W-:Y:S01]  /*3ff0*/  STL [R1+0x314], R12 ;  /* 0x0003140c01007387 */ /* 0x0005e20000100800 */
[----:B0-----:R-:W-:Y:S01]  /*4000*/  IMAD R10, R8, 0x2, R3 ;  /* 0x00000002080a7824 */ /* 0x001fe200078e0203 */
[-C--:B-1----:R-:W-:Y:S02]  /*4010*/  IADD3 R9, P0, R13, R6.reuse, RZ ;  /* 0x000000060d097210 */ /* 0x082fe40007f1e0ff */
[----:B--2---:R-:W-:-:S03]  /*4020*/  IADD3 R12, P2, R5, R6, RZ ;  /* 0x00000006050c7210 */ /* 0x004fc60007f5e0ff */
[----:B------:R0:W-:Y:S04]  /*4030*/  STL [R1+0x320], R9 ;  /* 0x0003200901007387 */ /* 0x0001e80000100800 */
[----:B------:R1:W-:Y:S04]  /*4040*/  STL [R1+0x328], R14 ;  /* 0x0003280e01007387 */ /* 0x0003e80000100800 */
[----:B------:R2:W-:Y:S01]  /*4050*/  STL [R1+0x330], R12 ;  /* 0x0003300c01007387 */ /* 0x0005e20000100800 */
[----:B0-----:R-:W-:Y:S01]  /*4060*/  IMAD R9, R8, 0x2, R10 ;  /* 0x0000000208097824 */ /* 0x001fe200078e020a */
[----:B-1----:R-:W-:-:S02]  /*4070*/  LEA.HI.X.SX32 R14, R13, R0, 0x1, P0 ;  /* 0x000000000d0e7211 */ /* 0x002fc400000f0eff */
[-C--:B------:R-:W-:Y:S01]  /*4080*/  LEA.HI.X.SX32 R13, R7, R0.reuse, 0x1, P1 ;  /* 0x00000000070d7211 */ /* 0x080fe200008f0eff */
[----:B------:R-:W-:Y:S01]  /*4090*/  IMAD R7, R8, 0x2, R9 ;  /* 0x0000000208077824 */ /* 0x000fe200078e0209 */
[----:B--2---:R-:W-:Y:S01]  /*40a0*/  LEA.HI.X.SX32 R12, R5, R0, 0x1, P2 ;  /* 0x00000000050c7211 */ /* 0x004fe200010f0eff */
        /* <DEDUP_REMOVED lines=8> */
[----:B--2---:R-:W-:-:S03]  /*4130*/  IMAD R5, R8, 0x2, R7 ;  /* 0x0000000208057824 */ /* 0x004fc600078e0207 */
[----:B------:R1:W-:Y:S01]  /*4140*/  STL [R1+0x348], R12 ;  /* 0x0003480c01007387 */ /* 0x0003e20000100800 */
[-C--:B0-----:R-:W-:Y:S02]  /*4150*/  LEA.HI.X.SX32 R13, R11, R0.reuse, 0x1, P0 ;  /* 0x000000000b0d7211 */ /* 0x081fe400000f0eff */
[-C--:B------:R-:W-:Y:S02]  /*4160*/  LEA.HI.X.SX32 R11, R3, R0.reuse, 0x1, P2 ;  /* 0x00000000030b7211 */ /* 0x080fe400010f0eff */
[----:B-1----:R-:W-:Y:S01]  /*4170*/  LEA.HI.X.SX32 R12, R4, R0, 0x1, P1 ;  /* 0x00000000040c7211 */ /* 0x002fe200008f0eff */
[----:B------:R-:W-:Y:S01]  /*4180*/  STL [R1+0x334], R13 ;  /* 0x0003340d01007387 */ /* 0x000fe20000100800 */
[----:B------:R-:W-:Y:S01]  /*4190*/  IADD3 R3, P0, R10, R6, RZ ;  /* 0x000000060a037210 */ /* 0x000fe20007f1e0ff */
[----:B------:R-:W-:Y:S02]  /*41a0*/  IMAD R4, R8, 0x2, R5 ;  /* 0x0000000208047824 */ /* 0x000fe400078e0205 */
[----:B------:R0:W-:Y:S01]  /*41b0*/  STL [R1+0x33c], R12 ;  /* 0x00033c0c01007387 */ /* 0x0001e20000100800 */
[----:B------:R-:W-:-:S03]  /*41c0*/  LEA.HI.X.SX32 R10, R10, R0, 0x1, P0 ;  /* 0x000000000a0a7211 */ /* 0x000fc600000f0eff */
[----:B------:R1:W-:Y:S04]  /*41d0*/  STL [R1+0x344], R11 ;  /* 0x0003440b01007387 */ /* 0x0003e80000100800 */
[----:B------:R2:W-:Y:S01]  /*41e0*/  STL [R1+0x350], R3 ;  /* 0x0003500301007387 */ /* 0x0005e20000100800 */
[-C--:B0-----:R-:W-:Y:S02]  /*41f0*/  IADD3 R12, P1, R9, R6.reuse, RZ ;  /* 0x00000006090c7210 */ /* 0x081fe40007f3e0ff */
[----:B-1----:R-:W-:-:S03]  /*4200*/  IADD3 R11, P2, R7, R6, RZ ;  /* 0x00000006070b7210 */ /* 0x002fc60007f5e0ff */
[----:B------:R-:W-:Y:S01]  /*4210*/  STL [R1+0x358], R12 ;  /* 0x0003580c01007387 */ /* 0x000fe20000100800 */
[-C--:B------:R-:W-:Y:S01]  /*4220*/  LEA.HI.X.SX32 R9, R9, R0.reuse, 0x1, P1 ;  /* 0x0000000009097211 */ /* 0x080fe200008f0eff */
[C---:B--2---:R-:W-:Y:S01]  /*4230*/  IMAD R3, R8.reuse, 0x2, R4 ;  /* 0x0000000208037824 */ /* 0x044fe200078e0204 */
[----:B------:R-:W-:Y:S01]  /*4240*/  LEA.HI.X.SX32 R7, R7, R0, 0x1, P2 ;  /* 0x0000000007077211 */ /* 0x000fe200010f0eff */
[----:B------:R-:W-:Y:S02]  /*4250*/  STL [R1+0x360], R11 ;  /* 0x0003600b01007387 */ /* 0x000fe40000100800 */
[----:B------:R-:W-:Y:S02]  /*4260*/  IMAD R8, R8, 0x2, R3 ;  /* 0x0000000208087824 */ /* 0x000fe400078e0203 */
[----:B------:R0:W-:Y:S04]  /*4270*/  STL [R1+0x34c], R10 ;  /* 0x00034c0a01007387 */ /* 0x0001e80000100800 */
[----:B------:R1:W-:Y:S04]  /*4280*/  STL [R1+0x354], R9 ;  /* 0x0003540901007387 */ /* 0x0003e80000100800 */
[----:B------:R2:W-:Y:S01]  /*4290*/  STL [R1+0x35c], R7 ;  /* 0x00035c0701007387 */ /* 0x0005e20000100800 */
[----:B0-----:R-:W-:-:S02]  /*42a0*/  IADD3 R10, P0, R5, R6, RZ ;  /* 0x00000006050a7210 */ /* 0x001fc40007f1e0ff */
[----:B-1----:R-:W-:-:S03]  /*42b0*/  IADD3 R9, P1, R4, R6, RZ ;  /* 0x0000000604097210 */ /* 0x002fc60007f3e0ff */
[----:B------:R-:W-:Y:S01]  /*42c0*/  STL [R1+0x368], R10 ;  /* 0x0003680a01007387 */ /* 0x000fe20000100800 */
[----:B------:R-:W-:Y:S02]  /*42d0*/  LEA.HI.X.SX32 R5, R5, R0, 0x1, P0 ;  /* 0x0000000005057211 */ /* 0x000fe400000f0eff */
[CC--:B--2---:R-:W-:Y:S01]  /*42e0*/  IADD3 R7, P2, R3.reuse, R6.reuse, RZ ;  /* 0x0000000603077210 */ /* 0x0c4fe20007f5e0ff */
[----:B------:R-:W-:Y:S01]  /*42f0*/  STL [R1+0x370], R9 ;  /* 0x0003700901007387 */ /* 0x000fe20000100800 */
[----:B------:R-:W-:Y:S02]  /*4300*/  IADD3 R6, P3, R8, R6, RZ ;  /* 0x0000000608067210 */ /* 0x000fe40007f7e0ff */
[-C--:B------:R-:W-:Y:S01]  /*4310*/  LEA.HI.X.SX32 R4, R4, R0.reuse, 0x1, P1 ;  /* 0x0000000004047211 */ /* 0x080fe200008f0eff */
[----:B------:R0:W-:Y:S01]  /*4320*/  STL [R1+0x378], R7 ;  /* 0x0003780701007387 */ /* 0x0001e20000100800 */
[-C--:B------:R-:W-:Y:S02]  /*4330*/  LEA.HI.X.SX32 R3, R3, R0.reuse, 0x1, P2 ;  /* 0x0000000003037211 */ /* 0x080fe400010f0eff */
[----:B------:R-:W-:Y:S01]  /*4340*/  LEA.HI.X.SX32 R0, R8, R0, 0x1, P3 ;  /* 0x0000000008007211 */ /* 0x000fe200018f0eff */
[----:B------:R1:W-:Y:S01]  /*4350*/  STL [R1+0x380], R6 ;  /* 0x0003800601007387 */ /* 0x0003e20000100800 */
[----:B------:R-:W-:-:S03]  /*4360*/  LOP3.LUT P0, RZ, R152, 0x1, RZ, 0xc0, !PT ;  /* 0x0000000198ff7812 */ /* 0x000fc6000780c0ff */
[----:B------:R2:W-:Y:S01]  /*4370*/  STL [R1+0x364], R5 ;  /* 0x0003640501007387 */ /* 0x0005e20000100800 */
[----:B0-----:R-:W-:-:S03]  /*4380*/  IMAD.MOV.U32 R7, RZ, RZ, -0x800000 ;  /* 0xff800000ff077424 */ /* 0x001fc600078e00ff */
[----:B------:R-:W-:Y:S01]  /*4390*/  STL [R1+0x36c], R4 ;  /* 0x00036c0401007387 */ /* 0x000fe20000100800 */
[----:B-1----:R-:W-:-:S03]  /*43a0*/  IMAD.MOV.U32 R6, RZ, RZ, 0x3f800000 ;  /* 0x3f800000ff067424 */ /* 0x002fc600078e00ff */
[----:B------:R-:W-:Y:S01]  /*43b0*/  STL [R1+0x374], R3 ;  /* 0x0003740301007387 */ /* 0x000fe20000100800 */
[----:B--2---:R-:W-:-:S03]  /*43c0*/  IMAD.MOV.U32 R5, RZ, RZ, 0x3f800000 ;  /* 0x3f800000ff057424 */ /* 0x004fc600078e00ff */
[----:B------:R0:W-:Y:S02]  /*43d0*/  STL [R1+0x37c], R0 ;  /* 0x00037c0001007387 */ /* 0x0001e40000100800 */
[----:B0-----:R-:W-:-:S07]  /*43e0*/  IMAD.MOV.U32 R0, RZ, RZ, -0x800000 ;  /* 0xff800000ff007424 */ /* 0x001fce00078e00ff */
.L_x_1:
[----:B------:R-:W2:Y:S04]  /*43f0*/  LDL R154, [R1] ;  /* 0x00000000019a7983 */ /* 0x000ea80000100800 */
[----:B------:R-:W3:Y:S04]  /*4400*/  LDL R153, [R1+0x8] ;  /* 0x0000080001997983 */ /* 0x000ee80000100800 */
[----:B------:R-:W4:Y:S04]  /*4410*/  LDL R158, [R1+0x10] ;  /* 0x00001000019e7983 */ /* 0x000f280000100800 */
[----:B------:R-:W5:Y:S04]  /*4420*/  LDL R152, [R1+0x4] ;  /* 0x0000040001987983 */ /* 0x000f680000100800 */
[----:B------:R-:W5:Y:S01]  /*4430*/  LDL R3, [R1+0xc] ;  /* 0x00000c0001037983 */ /* 0x000f620000100800 */
[----:B------:R-:W-:-:S02]  /*4440*/  USHF.R.S32.HI UR8, URZ, 0x1f, UR4 ;  /* 0x0000001f3f087899 */ /* 0x000fc40008011404 */
[----:B------:R-:W-:Y:S02]  /*4450*/  IADD3 R12, P1, R229, UR4, RZ ;  /* 0x00000004e50c7c10 */ /* 0x000fe4000ff3e0ff */
[----:B------:R-:W-:Y:S01]  /*4460*/  IADD3 R18, P2, R231, UR4, RZ ;  /* 0x00000004e7127c10 */ /* 0x000fe2000ff5e0ff */
[----:B------:R-:W5:Y:S01]  /*4470*/  LDL R20, [R1+0x18] ;  /* 0x0000180001147983 */ /* 0x000f620000100800 */
[----:B------:R-:W-:Y:S02]  /*4480*/  IADD3.X R13, R228, UR8, RZ, P1, !PT ;  /* 0x00000008e40d7c10 */ /* 0x000fe40008ffe4ff */
[----:B------:R-:W-:Y:S01]  /*4490*/  IADD3 R8, P1, R233, UR4, RZ ;  /* 0x00000004e9087c10 */ /* 0x000fe2000ff3e0ff */
[----:B------:R-:W5:Y:S01]  /*44a0*/  LDL R161, [R1+0x20] ;  /* 0x0000200001a17983 */ /* 0x000f620000100800 */
[----:B------:R-:W-:Y:S02]  /*44b0*/  IADD3.X R19, R230, UR8, RZ, P2, !PT ;  /* 0x00000008e6137c10 */ /* 0x000fe400097fe4ff */
[----:B------:R-:W-:Y:S01]  /*44c0*/  IADD3.X R9, R232, UR8, RZ, P1, !PT ;  /* 0x00000008e8097c10 */ /* 0x000fe20008ffe4ff */
[----:B------:R0:W5:Y:S01]  /*44d0*/  LDG.E.U8 R4, desc[UR22][R12.64] ;  /* 0x000000160c047981 */ /* 0x000162000c1e1100 */
[----:B------:R-:W-:-:S03]  /*44e0*/  IADD3 R16, P1, R237, UR4, RZ ;  /* 0x00000004ed107c10 */ /* 0x000fc6000ff3e0ff */
[----:B------:R-:W5:Y:S01]  /*44f0*/  LDL R157, [R1+0x14] ;  /* 0x00001400019d7983 */ /* 0x000f620000100800 */
[----:B------:R-:W-:-:S03]  /*4500*/  IADD3.X R17, R236, UR8, RZ, P1, !PT ;  /* 0x00000008ec117c10 */ /* 0x000fc60008ffe4ff */
[----:B------:R-:W5:Y:S01]  /*4510*/  LDL R160, [R1+0x28] ;  /* 0x0000280001a07983 */ /* 0x000f620000100800 */
[----:B0-----:R-:W-:-:S03]  /*4520*/  IADD3 R12, P2, R235, UR4, RZ ;  /* 0x00000004eb0c7c10 */ /* 0x001fc6000ff5e0ff */
[----:B------:R0:W5:Y:S01]  /*4530*/  LDG.E.U8 R21, desc[UR22][R16.64] ;  /* 0x0000001610157981 */ /* 0x000162000c1e1100 */
[----:B------:R-:W-:Y:S02]  /*4540*/  IADD3.X R13, R234, UR8, RZ, P2, !PT ;  /* 0x00000008ea0d7c10 */ /* 0x000fe400097fe4ff */
[----:B------:R-:W-:Y:S01]  /*4550*/  IADD3 R22, P2, R239, UR4, RZ ;  /* 0x00000004ef167c10 */ /* 0x000fe2000ff5e0ff */
[----:B------:R-:W5:Y:S01]  /*4560*/  LDL R156, [R1+0x1c] ;  /* 0x00001c00019c7983 */ /* 0x000f620000100800 */
[----:B------:R-:W-:Y:S02]  /*4570*/  IADD3 R14, P1, R241, UR4, RZ ;  /* 0x00000004f10e7c10 */ /* 0x000fe4000ff3e0ff */
[----:B------:R-:W-:Y:S01]  /*4580*/  IADD3.X R23, R238, UR8, RZ, P2, !PT ;  /* 0x00000008ee177c10 */ /* 0x000fe200097fe4ff */
[----:B------:R-:W5:Y:S01]  /*4590*/  LDG.E.U8 R8, desc[UR22][R8.64] ;  /* 0x0000001608087981 */ /* 0x000f62000c1e1100 */
[----:B0-----:R-:W-:Y:S02]  /*45a0*/  IADD3 R16, P2, R243, UR4, RZ ;  /* 0x00000004f3107c10 */ /* 0x001fe4000ff5e0ff */
[----:B------:R-:W-:Y:S01]  /*45b0*/  IADD3.X R15, R240, UR8, RZ, P1, !PT ;  /* 0x00000008f00f7c10 */ /* 0x000fe20008ffe4ff */
[----:B------:R0:W5:Y:S01]  /*45c0*/  LDG.E.U8 R11, desc[UR22][R22.64] ;  /* 0x00000016160b7981 */ /* 0x000162000c1e1100 */
[----:B------:R-:W-:-:S02]  /*45d0*/  IADD3.X R17, R242, UR8, RZ, P2, !PT ;  /* 0x00000008f2117c10 */ /* 0x000fc400097fe4ff */
[----:B------:R-:W-:Y:S01]  /*45e0*/  IADD3 R24, P1, R245, UR4, RZ ;  /* 0x00000004f5187c10 */ /* 0x000fe2000ff3e0ff */
[----:B------:R-:W5:Y:S03]  /*45f0*/  LDL R155, [R1+0x24] ;  /* 0x00002400019b7983 */ /* 0x000f660000100800 */
[----:B------:R-:W-:Y:S01]  /*4600*/  IADD3.X R25, R244, UR8, RZ, P1, !PT ;  /* 0x00000008f4197c10 */ /* 0x000fe20008ffe4ff */
[----:B------:R1:W5:Y:S01]  /*4610*/  LDG.E.U8 R9, desc[UR22][R16.64] ;  /* 0x0000001610097981 */ /* 0x000362000c1e1100 */
[----:B0-----:R-:W-:-:S03]  /*4620*/  IADD3 R22, P2, R247, UR4, RZ ;  /* 0x00000004f7167c10 */ /* 0x001fc6000ff5e0ff */
[----:B------:R-:W5:Y:S01]  /*4630*/  LDL R164, [R1+0x30] ;  /* 0x0000300001a47983 */ /* 0x000f620000100800 */
[----:B------:R-:W-:Y:S02]  /*4640*/  IADD3.X R23, R246, UR8, RZ, P2, !PT ;  /* 0x00000008f6177c10 */ /* 0x000fe400097fe4ff */
[----:B------:R-:W-:Y:S01]  /*4650*/  IADD3 R26, P2, R251, UR4, RZ ;  /* 0x00000004fb1a7c10 */ /* 0x000fe2000ff5e0ff */
[----:B------:R-:W5:Y:S01]  /*4660*/  LDG.E.U8 R18, desc[UR22][R18.64] ;  /* 0x0000001612127981 */ /* 0x000f62000c1e1100 */
[----:B-1----:R-:W-:Y:S02]  /*4670*/  IADD3 R16, P1, R249, UR4, RZ ;  /* 0x00000004f9107c10 */ /* 0x002fe4000ff3e0ff */
[----:B------:R-:W-:Y:S01]  /*4680*/  IADD3.X R27, R250, UR8, RZ, P2, !PT ;  /* 0x00000008fa1b7c10 */ /* 0x000fe200097fe4ff */
[----:B------:R2:W5:Y:S01]  /*4690*/  LDG.E.U8 R31, desc[UR22][R24.64] ;  /* 0x00000016181f7981 */ /* 0x000562000c1e1100 */
[----:B------:R-:W-:-:S03]  /*46a0*/  IADD3.X R17, R248, UR8, RZ, P1, !PT ;  /* 0x00000008f8117c10 */ /* 0x000fc60008ffe4ff */
[----:B------:R-:W5:Y:S04]  /*46b0*/  LDL R162, [R1+0x38] ;  /* 0x0000380001a27983 */ /* 0x000f680000100800 */
[----:B------:R3:W5:Y:S04]  /*46c0*/  LDG.E.U8 R19, desc[UR22][R22.64] ;  /* 0x0000001616137981 */ /* 0x000768000c1e1100 */
[----:B------:R-:W5:Y:S04]  /*46d0*/  LDG.E.U8 R12, desc[UR22][R12.64] ;  /* 0x000000160c0c7981 */ /* 0x000f68000c1e1100 */
[----:B------:R-:W5:Y:S04]  /*46e0*/  LDL R159, [R1+0x34] ;  /* 0x00003400019f7983 */ /* 0x000f680000100800 */
[----:B------:R-:W5:Y:S04]  /*46f0*/  LDG.E.U8 R16, desc[UR22][R16.64] ;  /* 0x0000001610107981 */ /* 0x000f68000c1e1100 */
[----:B------:R4:W5:Y:S04]  /*4700*/  LDG.E.U8 R13, desc[UR22][R26.64] ;  /* 0x000000161a0d7981 */ /* 0x000968000c1e1100 */
[----:B------:R-:W5:Y:S04]  /*4710*/  LDL R163, [R1+0x4c] ;  /* 0x00004c0001a37983 */ /* 0x000f680000100800 */
[----:B------:R-:W5:Y:S04]  /*4720*/  LDG.E.U8 R15, desc[UR22][R14.64] ;  /* 0x000000160e0f7981 */ /* 0x000f68000c1e1100 */
[----:B------:R-:W5:Y:S04]  /*4730*/  LDL R165, [R1+0x84] ;  /* 0x0000840001a57983 */ /* 0x000f680000100800 */
[----:B------:R-:W5:Y:S04]  /*4740*/  LDL R167, [R1+0xe4] ;  /* 0x0000e40001a77983 */ /* 0x000f680000100800 */
[----:B------:R-:W5:Y:S04]  /*4750*/  LDL R166, [R1+0x100] ;  /* 0x0001000001a67983 */ /* 0x000f680000100800 */
[----:B------:R-:W5:Y:S04]  /*4760*/  LDL R171, [R1+0x130] ;  /* 0x0001300001ab7983 */ /* 0x000f680000100800 */
[----:B------:R-:W5:Y:S04]  /*4770*/  LDL R170, [R1+0x384] ;  /* 0x0003840001aa7983 */ /* 0x000f680000100800 */
[----:B------:R-:W5:Y:S04]  /*4780*/  LDL R168, [R1+0x12c] ;  /* 0x00012c0001a87983 */ /* 0x000f680000100800 */
[----:B------:R-:W5:Y:S01]  /*4790*/  LDL R169, [R1+0x150] ;  /* 0x0001500001a97983 */ /* 0x000f620000100800 */
[----:B------:R-:W-:-:S03]  /*47a0*/  UMOV UR17, 0x40000040 ;  /* 0x4000004000117882 */ /* 0x000fc60000000000 */
[----:B------:R-:W5:Y:S04]  /*47b0*/  LDL R214, [R1+0x190] ;  /* 0x0001900001d67983 */ /* 0x000f680000100800 */
        /* <DEDUP_REMOVED lines=14> */
[----:B------:R-:W5:Y:S01]  /*48a0*/  LDL R189, [R1+0x1c8] ;  /* 0x0001c80001bd7983 */ /* 0x000f620000100800 */
[----:B------:R-:W-:-:S03]  /*48b0*/  P2R R10, PR, RZ, 0x1 ;  /* 0x00000001ff0a7803 */ /* 0x000fc60000000000 */
        /* <DEDUP_REMOVED lines=11> */
[----:B--2---:R-:W-:-:S03]  /*4970*/  IADD3 R24, P1, R154, UR4, RZ ;  /* 0x000000049a187c10 */ /* 0x004fc6000ff3e0ff */
[----:B------:R-:W2:Y:S01]  /*4980*/  LDL R154, [R1+0x2c] ;  /* 0x00002c00019a7983 */ /* 0x000ea20000100800 */
[----:B---3--:R-:W-:-:S03]  /*4990*/  IADD3 R22, P2, R153, UR4, RZ ;  /* 0x0000000499167c10 */ /* 0x008fc6000ff5e0ff */
[----:B------:R-:W3:Y:S01]  /*49a0*/  LDL R153, [R1+0x40] ;  /* 0x0000400001997983 */ /* 0x000ee20000100800 */
[----:B------:R-:W-:Y:S02]  /*49b0*/  IADD3.X R25, R252, UR8, RZ, P1, !PT ;  /* 0x00000008fc197c10 */ /* 0x000fe40008ffe4ff */
[----:B----4-:R-:W-:Y:S02]  /*49c0*/  IADD3 R26, P1, R158, UR4, RZ ;  /* 0x000000049e1a7c10 */ /* 0x010fe4000ff3e0ff */
[----:B------:R-:W4:Y:S01]  /*49d0*/  LDL R158, [R1+0x3c] ;  /* 0x00003c00019e7983 */ /* 0x000f220000100800 */
[----:B-----5:R-:W-:-:S03]  /*49e0*/  IADD3.X R23, R152, UR8, RZ, P2, !PT ;  /* 0x0000000898177c10 */ /* 0x020fc600097fe4ff */
[----:B------:R-:W5:Y:S01]  /*49f0*/  LDL R152, [R1+0x48] ;  /* 0x0000480001987983 */ /* 0x000f620000100800 */
[----:B------:R-:W-:-:S03]  /*4a00*/  IADD3.X R27, R3, UR8, RZ, P1, !PT ;  /* 0x00000008031b7c10 */ /* 0x000fc60008ffe4ff */
[----:B------:R-:W5:Y:S04]  /*4a10*/  LDL R3, [R1+0x50] ;  /* 0x0000500001037983 */ /* 0x000f680000100800 */
[----:B------:R0:W5:Y:S04]  /*4a20*/  LDG.E.U8 R30, desc[UR22][R24.64] ;  /* 0x00000016181e7981 */ /* 0x000168000c1e1100 */
[----:B------:R-:W5:Y:S01]  /*4a30*/  LDG.E.U8 R17, desc[UR22][R26.64] ;  /* 0x000000161a117981 */ /* 0x000f62000c1e1100 */
[----:B0-----:R-:W-:-:S03]  /*4a40*/  IADD3 R24, P2, R20, UR4, RZ ;  /* 0x0000000414187c10 */ /* 0x001fc6000ff5e0ff */
[----:B------:R0:W5:Y:S01]  /*4a50*/  LDG.E.U8 R20, desc[UR22][R22.64] ;  /* 0x0000001616147981 */ /* 0x000162000c1e1100 */
[----:B------:R-:W-:-:S03]  /*4a60*/  IADD3.X R25, R157, UR8, RZ, P2, !PT ;  /* 0x000000089d197c10 */ /* 0x000fc600097fe4ff */
[----:B------:R-:W5:Y:S01]  /*4a70*/  LDL R157, [R1+0x58] ;  /* 0x00005800019d7983 */ /* 0x000f620000100800 */
[----:B0-----:R-:W-:-:S03]  /*4a80*/  IADD3 R22, P1, R161, UR4, RZ ;  /* 0x00000004a1167c10 */ /* 0x001fc6000ff3e0ff */
[----:B------:R0:W5:Y:S04]  /*4a90*/  LDG.E.U8 R14, desc[UR22][R24.64] ;  /* 0x00000016180e7981 */ /* 0x000168000c1e1100 */
[----:B------:R-:W5:Y:S01]  /*4aa0*/  LDL R161, [R1+0x44] ;  /* 0x0000440001a17983 */ /* 0x000f620000100800 */
[----:B------:R-:W-:Y:S02]  /*4ab0*/  IADD3 R26, P2, R160, UR4, RZ ;  /* 0x00000004a01a7c10 */ /* 0x000fe4000ff5e0ff */
[----:B------:R-:W-:Y:S01]  /*4ac0*/  IADD3.X R23, R156, UR8, RZ, P1, !PT ;  /* 0x000000089c177c10 */ /* 0x000fe20008ffe4ff */
[----:B------:R-:W5:Y:S04]  /*4ad0*/  LDL R160, [R1+0x54] ;  /* 0x0000540001a07983 */ /* 0x000f680000100800 */
[----:B------:R-:W5:Y:S01]  /*4ae0*/  LDL R156, [R1+0x60] ;  /* 0x00006000019c7983 */ /* 0x000f620000100800 */
[----:B------:R-:W-:-:S03]  /*4af0*/  IADD3.X R27, R155, UR8, RZ, P2, !PT ;  /* 0x000000089b1b7c10 */ /* 0x000fc600097fe4ff */
[----:B------:R-:W5:Y:S04]  /*4b00*/  LDL R155, [R1+0x68] ;  /* 0x00006800019b7983 */ /* 0x000f680000100800 */
[----:B------:R1:W5:Y:S01]  /*4b10*/  LDG.E.U8 R32, desc[UR22][R22.64] ;  /* 0x0000001616207981 */ /* 0x000362000c1e1100 */
[----:B0-----:R-:W-:-:S03]  /*4b20*/  IADD3 R24, P1, R164, UR4, RZ ;  /* 0x00000004a4187c10 */ /* 0x001fc6000ff3e0ff */
[----:B------:R3:W5:Y:S04]  /*4b30*/  LDG.E.U8 R33, desc[UR22][R26.64] ;  /* 0x000000161a217981 */ /* 0x000768000c1e1100 */
[----:B------:R-:W5:Y:S01]  /*4b40*/  LDL R164, [R1+0xa0] ;  /* 0x0000a00001a47983 */ /* 0x000f620000100800 */
[----:B-1----:R-:W-:-:S03]  /*4b50*/  IADD3 R22, P2, R162, UR4, RZ ;  /* 0x00000004a2167c10 */ /* 0x002fc6000ff5e0ff */
[----:B------:R-:W5:Y:S01]  /*4b60*/  LDL R162, [R1+0x5c] ;  /* 0x00005c0001a27983 */ /* 0x000f620000100800 */
[----:B------:R-:W-:-:S03]  /*4b70*/  IADD3.X R23, R159, UR8, RZ, P2, !PT ;  /* 0x000000089f177c10 */ /* 0x000fc600097fe4ff */
[----:B------:R-:W5:Y:S04]  /*4b80*/  LDL R159, [R1+0x78] ;  /* 0x00007800019f7983 */ /* 0x000f680000100800 */
[----:B------:R-:W5:Y:S01]  /*4b90*/  LDG.E.U8 R35, desc[UR22][R22.64] ;  /* 0x0000001616237981 */ /* 0x000f62000c1e1100 */
[----:B--2---:R-:W-:-:S03]  /*4ba0*/  IADD3.X R25, R154, UR8, RZ, P1, !PT ;  /* 0x000000089a197c10 */ /* 0x004fc60008ffe4ff */
[----:B------:R-:W2:Y:S01]  /*4bb0*/  LDL R154, [R1+0x70] ;  /* 0x00007000019a7983 */ /* 0x000ea20000100800 */
[----:B---3--:R-:W-:-:S03]  /*4bc0*/  IADD3 R26, P1, R153, UR4, RZ ;  /* 0x00000004991a7c10 */ /* 0x008fc6000ff3e0ff */
[----:B------:R-:W3:Y:S04]  /*4bd0*/  LDL R153, [R1+0x64] ;  /* 0x0000640001997983 */ /* 0x000ee80000100800 */
[----:B------:R5:W3:Y:S01]  /*4be0*/  LDG.E.U8 R34, desc[UR22][R24.64] ;  /* 0x0000001618227981 */ /* 0x000ae2000c1e1100 */
[----:B----4-:R-:W-:-:S03]  /*4bf0*/  IADD3.X R27, R158, UR8, RZ, P1, !PT ;  /* 0x000000089e1b7c10 */ /* 0x010fc60008ffe4ff */
[----:B------:R-:W4:Y:S01]  /*4c00*/  LDL R158, [R1+0x80] ;  /* 0x00008000019e7983 */ /* 0x000f220000100800 */
[----:B-----5:R-:W-:-:S03]  /*4c10*/  IADD3 R24, P2, R152, UR4, RZ ;  /* 0x0000000498187c10 */ /* 0x020fc6000ff5e0ff */
[----:B------:R0:W5:Y:S01]  /*4c20*/  LDG.E.U8 R36, desc[UR22][R26.64] ;  /* 0x000000161a247981 */ /* 0x000162000c1e1100 */
[----:B------:R-:W-:-:S03]  /*4c30*/  IADD3 R22, P1, R3, UR4, RZ ;  /* 0x0000000403167c10 */ /* 0x000fc6000ff3e0ff */
[----:B------:R-:W4:Y:S04]  /*4c40*/  LDL R152, [R1+0x6c] ;  /* 0x00006c0001987983 */ /* 0x000f280000100800 */
[----:B------:R-:W5:Y:S01]  /*4c50*/  LDL R3, [R1+0x74] ;  /* 0x0000740001037983 */ /* 0x000f620000100800 */
[----:B------:R-:W-:-:S03]  /*4c60*/  IADD3.X R23, R163, UR8, RZ, P1, !PT ;  /* 0x00000008a3177c10 */ /* 0x000fc60008ffe4ff */
[----:B------:R-:W5:Y:S04]  /*4c70*/  LDL R163, [R1+0xa4] ;  /* 0x0000a40001a37983 */ /* 0x000f680000100800 */
[----:B------:R1:W5:Y:S01]  /*4c80*/  LDG.E.U8 R38, desc[UR22][R22.64] ;  /* 0x0000001616267981 */ /* 0x000362000c1e1100 */
[----:B------:R-:W-:Y:S02]  /*4c90*/  IADD3.X R25, R161, UR8, RZ, P2, !PT ;  /* 0x00000008a1197c10 */ /* 0x000fe400097fe4ff */
[----:B0-----:R-:W-:Y:S01]  /*4ca0*/  IADD3 R26, P2, R157, UR4, RZ ;  /* 0x000000049d1a7c10 */ /* 0x001fe2000ff5e0ff */
[----:B------:R-:W5:Y:S04]  /*4cb0*/  LDL R161, [R1+0x88] ;  /* 0x0000880001a17983 */ /* 0x000f680000100800 */
[----:B------:R-:W5:Y:S04]  /*4cc0*/  LDL R157, [R1+0x7c] ;  /* 0x00007c00019d7983 */ /* 0x000f680000100800 */
[----:B------:R0:W5:Y:S01]  /*4cd0*/  LDG.E.U8 R37, desc[UR22][R24.64] ;  /* 0x0000001618257981 */ /* 0x000162000c1e1100 */
[----:B------:R-:W-:-:S02]  /*4ce0*/  IADD3.X R27, R160, UR8, RZ, P2, !PT ;  /* 0x00000008a01b7c10 */ /* 0x000fc400097fe4ff */
[----:B-1----:R-:W-:Y:S01]  /*4cf0*/  IADD3 R22, P2, R155, UR4, RZ ;  /* 0x000000049b167c10 */ /* 0x002fe2000ff5e0ff */
[----:B------:R-:W5:Y:S04]  /*4d00*/  LDL R160, [R1+0x98] ;  /* 0x0000980001a07983 */ /* 0x000f680000100800 */
[----:B------:R-:W5:Y:S01]  /*4d10*/  LDL R155, [R1+0x8c] ;  /* 0x00008c00019b7983 */ /* 0x000f620000100800 */
[----:B0-----:R-:W-:-:S03]  /*4d20*/  IADD3 R24, P1, R156, UR4, RZ ;  /* 0x000000049c187c10 */ /* 0x001fc6000ff3e0ff */
[----:B------:R-:W5:Y:S04]  /*4d30*/  LDL R156, [R1+0x90] ;  /* 0x00009000019c7983 */ /* 0x000f680000100800 */
[----:B------:R2:W5:Y:S01]  /*4d40*/  LDG.E.U8 R39, desc[UR22][R26.64] ;  /* 0x000000161a277981 */ /* 0x000562000c1e1100 */
[----:B------:R-:W-:-:S03]  /*4d50*/  IADD3.X R25, R162, UR8, RZ, P1, !PT ;  /* 0x00000008a2197c10 */ /* 0x000fc60008ffe4ff */
[----:B------:R-:W5:Y:S04]  /*4d60*/  LDL R162, [R1+0xc0] ;  /* 0x0000c00001a27983 */ /* 0x000f680000100800 */
[----:B------:R0:W5:Y:S01]  /*4d70*/  LDG.E.U8 R40, desc[UR22][R24.64] ;  /* 0x0000001618287981 */ /* 0x000162000c1e1100 */
[----:B--2---:R-:W-:-:S03]  /*4d80*/  IADD3 R26, P1, R154, UR4, RZ ;  /* 0x000000049a1a7c10 */ /* 0x004fc6000ff3e0ff */
[----:B------:R-:W2:Y:S01]  /*4d90*/  LDL R154, [R1+0x94] ;  /* 0x00009400019a7983 */ /* 0x000ea20000100800 */
[----:B---3--:R-:W-:-:S03]  /*4da0*/  IADD3.X R23, R153, UR8, RZ, P2, !PT ;  /* 0x0000000899177c10 */ /* 0x008fc600097fe4ff */
[----:B------:R-:W3:Y:S01]  /*4db0*/  LDL R153, [R1+0xa8] ;  /* 0x0000a80001997983 */ /* 0x000ee20000100800 */
[----:B0-----:R-:W-:-:S03]  /*4dc0*/  IADD3 R24, P2, R159, UR4, RZ ;  /* 0x000000049f187c10 */ /* 0x001fc6000ff5e0ff */
[----:B------:R-:W3:Y:S04]  /*4dd0*/  LDL R159, [R1+0x9c] ;  /* 0x00009c00019f7983 */ /* 0x000ee80000100800 */
[----:B------:R0:W3:Y:S01]  /*4de0*/  LDG.E.U8 R41, desc[UR22][R22.64] ;  /* 0x0000001616297981 */ /* 0x0000e2000c1e1100 */
[----:B----4-:R-:W-:-:S03]  /*4df0*/  IADD3.X R27, R152, UR8, RZ, P1, !PT ;  /* 0x00000008981b7c10 */ /* 0x010fc60008ffe4ff */
[----:B------:R-:W4:Y:S01]  /*4e00*/  LDL R152, [R1+0xb0] ;  /* 0x0000b00001987983 */ /* 0x000f220000100800 */
[----:B-----5:R-:W-:-:S03]  /*4e10*/  IADD3.X R25, R3, UR8, RZ, P2, !PT ;  /* 0x0000000803197c10 */ /* 0x020fc600097fe4ff */
[----:B------:R-:W5:Y:S01]  /*4e20*/  LDL R3, [R1+0xac] ;  /* 0x0000ac0001037983 */ /* 0x000f620000100800 */
[----:B0-----:R-:W-:-:S03]  /*4e30*/  IADD3 R22, P1, R158, UR4, RZ ;  /* 0x000000049e167c10 */ /* 0x001fc6000ff3e0ff */
[----:B------:R-:W5:Y:S04]  /*4e40*/  LDL R158, [R1+0xb8] ;  /* 0x0000b800019e7983 */ /* 0x000f680000100800 */
[----:B------:R0:W5:Y:S04]  /*4e50*/  LDG.E.U8 R42, desc[UR22][R26.64] ;  /* 0x000000161a2a7981 */ /* 0x000168000c1e1100 */
[----:B------:R1:W5:Y:S01]  /*4e60*/  LDG.E.U8 R43, desc[UR22][R24.64] ;  /* 0x00000016182b7981 */ /* 0x000362000c1e1100 */
[----:B0-----:R-:W-:-:S03]  /*4e70*/  IADD3 R26, P2, R161, UR4, RZ ;  /* 0x00000004a11a7c10 */ /* 0x001fc6000ff5e0ff */
[----:B------:R-:W5:Y:S01]  /*4e80*/  LDL R161, [R1+0xc8] ;  /* 0x0000c80001a17983 */ /* 0x000f620000100800 */
[----:B------:R-:W-:-:S03]  /*4e90*/  IADD3.X R23, R157, UR8, RZ, P1, !PT ;  /* 0x000000089d177c10 */ /* 0x000fc60008ffe4ff */
[----:B------:R-:W5:Y:S01]  /*4ea0*/  LDL R157, [R1+0xb4] ;  /* 0x0000b400019d7983 */ /* 0x000f620000100800 */
[----:B------:R-:W-:-:S03]  /*4eb0*/  IADD3.X R27, R165, UR8, RZ, P2, !PT ;  /* 0x00000008a51b7c10 */ /* 0x000fc600097fe4ff */
[----:B------:R0:W5:Y:S04]  /*4ec0*/  LDG.E.U8 R44, desc[UR22][R22.64] ;  /* 0x00000016162c7981 */ /* 0x000168000c1e1100 */
[----:B------:R0:W5:Y:S04]  /*4ed0*/  LDG.E.U8 R45, desc[UR22][R26.64] ;  /* 0x000000161a2d7981 */ /* 0x000168000c1e1100 */
[----:B------:R-:W5:Y:S01]  /*4ee0*/  LDL R165, [R1+0x108] ;  /* 0x0001080001a57983 */ /* 0x000f620000100800 */
[----:B-1----:R-:W-:-:S03]  /*4ef0*/  IADD3 R24, P1, R156, UR4, RZ ;  /* 0x000000049c187c10 */ /* 0x002fc6000ff3e0ff */
[----:B------:R-:W5:Y:S01]  /*4f00*/  LDL R156, [R1+0xbc] ;  /* 0x0000bc00019c7983 */ /* 0x000f620000100800 */
[----:B0-----:R-:W-:Y:S02]  /*4f10*/  IADD3 R22, P2, R160, UR4, RZ ;  /* 0x00000004a0167c10 */ /* 0x001fe4000ff5e0ff */
[----:B------:R-:W-:Y:S01]  /*4f20*/  IADD3.X R25, R155, UR8, RZ, P1, !PT ;  /* 0x000000089b197c10 */ /* 0x000fe20008ffe4ff */
[----:B------:R-:W5:Y:S04]  /*4f30*/  LDL R160, [R1+0xd0] ;  /* 0x0000d00001a07983 */ /* 0x000f680000100800 */
[----:B------:R-:W5:Y:S01]  /*4f40*/  LDL R155, [R1+0xc4] ;  /* 0x0000c400019b7983 */ /* 0x000f620000100800 */
[----:B------:R-:W-:-:S03]  /*4f50*/  IADD3 R26, P1, R164, UR4, RZ ;  /* 0x00000004a41a7c10 */ /* 0x000fc6000ff3e0ff */
[----:B------:R3:W5:Y:S04]  /*4f60*/  LDG.E.U8 R46, desc[UR22][R24.64] ;  /* 0x00000016182e7981 */ /* 0x000768000c1e1100 */
[----:B------:R-:W5:Y:S01]  /*4f70*/  LDL R164, [R1+0x120] ;  /* 0x0001200001a47983 */ /* 0x000f620000100800 */
[----:B--2---:R-:W-:-:S03]  /*4f80*/  IADD3.X R23, R154, UR8, RZ, P2, !PT ;  /* 0x000000089a177c10 */ /* 0x004fc600097fe4ff */
[----:B------:R-:W2:Y:S01]  /*4f90*/  LDL R154, [R1+0xd8] ;  /* 0x0000d800019a7983 */ /* 0x000ea20000100800 */
[----:B---3--:R-:W-:-:S03]  /*4fa0*/  IADD3 R24, P2, R153, UR4, RZ ;  /* 0x0000000499187c10 */ /* 0x008fc6000ff5e0ff */
[----:B------:R-:W3:Y:S01]  /*4fb0*/  LDL R153, [R1+0xcc] ;  /* 0x0000cc0001997983 */ /* 0x000ee20000100800 */
[----:B------:R-:W-:-:S03]  /*4fc0*/  IADD3.X R27, R159, UR8, RZ, P1, !PT ;  /* 0x000000089f1b7c10 */ /* 0x000fc60008ffe4ff */
[----:B------:R4:W2:Y:S04]  /*4fd0*/  LDG.E.U8 R47, desc[UR22][R22.64] ;  /* 0x00000016162f7981 */ /* 0x0008a8000c1e1100 */
[----:B------:R-:W2:Y:S01]  /*4fe0*/  LDL R159, [R1+0xe0] ;  /* 0x0000e000019f7983 */ /* 0x000ea20000100800 */
[----:B------:R-:W-:-:S03]  /*4ff0*/  IADD3.X R25, R163, UR8, RZ, P2, !PT ;  /* 0x00000008a3197c10 */ /* 0x000fc600097fe4ff */
[----:B------:R0:W2:Y:S04]  /*5000*/  LDG.E.U8 R48, desc[UR22][R26.64] ;  /* 0x000000161a307981 */ /* 0x0000a8000c1e1100 */
[----:B------:R1:W2:Y:S01]  /*5010*/  LDG.E.U8 R49, desc[UR22][R24.64] ;  /* 0x0000001618317981 */ /* 0x0002a2000c1e1100 */
[----:B----4-:R-:W-:-:S03]  /*5020*/  IADD3 R22, P1, R152, UR4, RZ ;  /* 0x0000000498167c10 */ /* 0x010fc6000ff3e0ff */
[----:B------:R-:W4:Y:S01]  /*5030*/  LDL R152, [R1+0xd4] ;  /* 0x0000d40001987983 */ /* 0x000f220000100800 */
[----:B-----5:R-:W-:-:S03]  /*5040*/  IADD3.X R23, R3, UR8, RZ, P1, !PT ;  /* 0x0000000803177c10 */ /* 0x020fc60008ffe4ff */
[----:B------:R-:W5:Y:S01]  /*5050*/  LDL R3, [R1+0xdc] ;  /* 0x0000dc0001037983 */ /* 0x000f620000100800 */
[----:B0-----:R-:W-:Y:S02]  /*5060*/  IADD3 R26, P2, R158, UR4, RZ ;  /* 0x000000049e1a7c10 */ /* 0x001fe4000ff5e0ff */
[----:B-1----:R-:W-:Y:S01]  /*5070*/  IADD3 R24, P1, R162, UR4, RZ ;  /* 0x00000004a2187c10 */ /* 0x002fe2000ff3e0ff */
[----:B------:R-:W5:Y:S04]  /*5080*/  LDL R158, [R1+0xe8] ;  /* 0x0000e800019e7983 */ /* 0x000f680000100800 */
[----:B------:R0:W5:Y:S04]  /*5090*/  LDG.E.U8 R50, desc[UR22][R22.64] ;  /* 0x0000001616327981 */ /* 0x000168000c1e1100 */
[----:B------:R-:W5:Y:S04]  /*50a0*/  LDL R163, [R1+0x104] ;  /* 0x0001040001a37983 */ /* 0x000f680000100800 */
[----:B------:R-:W5:Y:S01]  /*50b0*/  LDL R162, [R1+0x160] ;  /* 0x0001600001a27983 */ /* 0x000f620000100800 */
[----:B------:R-:W-:-:S03]  /*50c0*/  IADD3.X R27, R157, UR8, RZ, P2, !PT ;  /* 0x000000089d1b7c10 */ /* 0x000fc600097fe4ff */
[----:B------:R-:W5:Y:S01]  /*50d0*/  LDL R157, [R1+0xf0] ;  /* 0x0000f000019d7983 */ /* 0x000f620000100800 */
[----:B0-----:R-:W-:-:S03]  /*50e0*/  IADD3 R22, P2, R161, UR4, RZ ;  /* 0x00000004a1167c10 */ /* 0x001fc6000ff5e0ff */
[----:B------:R0:W5:Y:S04]  /*50f0*/  LDG.E.U8 R51, desc[UR22][R26.64] ;  /* 0x000000161a337981 */ /* 0x000168000c1e1100 */
[----:B------:R-:W5:Y:S01]  /*5100*/  LDL R161, [R1+0x13c] ;  /* 0x00013c0001a17983 */ /* 0x000f620000100800 */
[----:B------:R-:W-:-:S03]  /*5110*/  IADD3.X R25, R156, UR8, RZ, P1, !PT ;  /* 0x000000089c197c10 */ /* 0x000fc60008ffe4ff */
[----:B------:R-:W5:Y:S01]  /*5120*/  LDL R156, [R1+0xec] ;  /* 0x0000ec00019c7983 */ /* 0x000f620000100800 */
[----:B0-----:R-:W-:-:S03]  /*5130*/  IADD3 R26, P1, R160, UR4, RZ ;  /* 0x00000004a01a7c10 */ /* 0x001fc6000ff3e0ff */
[----:B------:R2:W5:Y:S01]  /*5140*/  LDG.E.U8 R52, desc[UR22][R24.64] ;  /* 0x0000001618347981 */ /* 0x000562000c1e1100 */
[----:B------:R-:W-:-:S03]  /*5150*/  IADD3.X R23, R155, UR8, RZ, P2, !PT ;  /* 0x000000089b177c10 */ /* 0x000fc600097fe4ff */
[----:B------:R-:W5:Y:S04]  /*5160*/  LDL R155, [R1+0xfc] ;  /* 0x0000fc00019b7983 */ /* 0x000f680000100800 */
[----:B------:R0:W5:Y:S04]  /*5170*/  LDG.E.U8 R53, desc[UR22][R22.64] ;  /* 0x0000001616357981 */ /* 0x000168000c1e1100 */
[----:B------:R-:W5:Y:S01]  /*5180*/  LDL R160, [R1+0x180] ;  /* 0x0001800001a07983 */ /* 0x000f620000100800 */
[----:B---3--:R-:W-:-:S03]  /*5190*/  IADD3.X R27, R153, UR8, RZ, P1, !PT ;  /* 0x00000008991b7c10 */ /* 0x008fc60008ffe4ff */
[----:B------:R-:W3:Y:S01]  /*51a0*/  LDL R153, [R1+0x11c] ;  /* 0x00011c0001997983 */ /* 0x000ee20000100800 */
[----:B--2---:R-:W-:-:S03]  /*51b0*/  IADD3 R24, P2, R154, UR4, RZ ;  /* 0x000000049a187c10 */ /* 0x004fc6000ff5e0ff */
[----:B------:R-:W2:Y:S01]  /*51c0*/  LDL R154, [R1+0x140] ;  /* 0x00014000019a7983 */ /* 0x000ea20000100800 */
[----:B0-----:R-:W-:-:S03]  /*51d0*/  IADD3 R22, P1, R159, UR4, RZ ;  /* 0x000000049f167c10 */ /* 0x001fc6000ff3e0ff */
[----:B------:R0:W2:Y:S04]  /*51e0*/  LDG.E.U8 R54, desc[UR22][R26.64] ;  /* 0x000000161a367981 */ /* 0x0000a8000c1e1100 */
[----:B------:R-:W2:Y:S01]  /*51f0*/  LDL R159, [R1+0x110] ;  /* 0x00011000019f7983 */ /* 0x000ea20000100800 */
[----:B----4-:R-:W-:-:S03]  /*5200*/  IADD3.X R25, R152, UR8, RZ, P2, !PT ;  /* 0x0000000898197c10 */ /* 0x010fc600097fe4ff */
[----:B------:R-:W4:Y:S01]  /*5210*/  LDL R152, [R1+0x15c] ;  /* 0x00015c0001987983 */ /* 0x000f220000100800 */
[----:B-----5:R-:W-:-:S03]  /*5220*/  IADD3.X R23, R3, UR8, RZ, P1, !PT ;  /* 0x0000000803177c10 */ /* 0x020fc60008ffe4ff */
[----:B------:R-:W5:Y:S01]  /*5230*/  LDL R3, [R1+0x17c] ;  /* 0x00017c0001037983 */ /* 0x000f620000100800 */
[----:B0-----:R-:W-:-:S03]  /*5240*/  IADD3 R26, P2, R158, UR4, RZ ;  /* 0x000000049e1a7c10 */ /* 0x001fc6000ff5e0ff */
[----:B------:R-:W5:Y:S01]  /*5250*/  LDG.E.U8 R55, desc[UR22][R24.64] ;  /* 0x0000001618377981 */ /* 0x000f62000c1e1100 */
[----:B------:R-:W-:-:S03]  /*5260*/  IADD3.X R27, R167, UR8, RZ, P2, !PT ;  /* 0x00000008a71b7c10 */ /* 0x000fc600097fe4ff */
[----:B------:R0:W5:Y:S04]  /*5270*/  LDG.E.U8 R56, desc[UR22][R22.64] ;  /* 0x0000001616387981 */ /* 0x000168000c1e1100 */
[----:B------:R1:W5:Y:S04]  /*5280*/  LDG.E.U8 R57, desc[UR22][R26.64] ;  /* 0x000000161a397981 */ /* 0x000368000c1e1100 */
[----:B------:R-:W5:Y:S01]  /*5290*/  LDL R158, [R1+0x128] ;  /* 0x00012800019e7983 */ /* 0x000f620000100800 */
[----:B0-----:R-:W-:-:S03]  /*52a0*/  IADD3 R22, P2, R166, UR4, RZ ;  /* 0x00000004a6167c10 */ /* 0x001fc6000ff5e0ff */
[----:B------:R-:W5:Y:S01]  /*52b0*/  LDL R166, [R1+0x14c] ;  /* 0x00014c0001a67983 */ /* 0x000f620000100800 */
[----:B------:R-:W-:-:S03]  /*52c0*/  IADD3 R24, P1, R157, UR4, RZ ;  /* 0x000000049d187c10 */ /* 0x000fc6000ff3e0ff */
[----:B------:R-:W5:Y:S04]  /*52d0*/  LDL R167, [R1+0x170] ;  /* 0x0001700001a77983 */ /* 0x000f680000100800 */
[----:B------:R-:W5:Y:S01]  /*52e0*/  LDL R157, [R1+0x10c] ;  /* 0x00010c00019d7983 */ /* 0x000f620000100800 */
[----:B------:R-:W-:Y:S02]  /*52f0*/  IADD3.X R25, R156, UR8, RZ, P1, !PT ;  /* 0x000000089c197c10 */ /* 0x000fe40008ffe4ff */
[----:B-1----:R-:W-:Y:S01]  /*5300*/  IADD3 R26, P1, R165, UR4, RZ ;  /* 0x00000004a51a7c10 */ /* 0x002fe2000ff3e0ff */
[----:B------:R-:W5:Y:S04]  /*5310*/  LDL R156, [R1+0x148] ;  /* 0x00014800019c7983 */ /* 0x000f680000100800 */
[----:B------:R0:W5:Y:S01]  /*5320*/  LDG.E.U8 R58, desc[UR22][R24.64] ;  /* 0x00000016183a7981 */ /* 0x000162000c1e1100 */
[----:B------:R-:W-:-:S02]  /*5330*/  IADD3.X R23, R155, UR8, RZ, P2, !PT ;  /* 0x000000089b177c10 */ /* 0x000fc400097fe4ff */
[----:B------:R-:W-:Y:S01]  /*5340*/  IADD3.X R27, R163, UR8, RZ, P1, !PT ;  /* 0x00000008a31b7c10 */ /* 0x000fe20008ffe4ff */
[----:B------:R-:W5:Y:S04]  /*5350*/  LDL R155, [R1+0x124] ;  /* 0x00012400019b7983 */ /* 0x000f680000100800 */
[----:B------:R-:W5:Y:S01]  /*5360*/  LDG.E.U8 R59, desc[UR22][R22.64] ;  /* 0x00000016163b7981 */ /* 0x000f62000c1e1100 */
[----:B0-----:R-:W-:-:S03]  /*5370*/  IADD3 R24, P2, R164, UR4, RZ ;  /* 0x00000004a4187c10 */ /* 0x001fc6000ff5e0ff */
[----:B------:R0:W5:Y:S04]  /*5380*/  LDG.E.U8 R60, desc[UR22][R26.64] ;  /* 0x000000161a3c7981 */ /* 0x000168000c1e1100 */
[----:B------:R-:W5:Y:S04]  /*5390*/  LDL R165, [R1+0x390] ;  /* 0x0003900001a57983 */ /* 0x000f680000100800 */
[----:B------:R-:W5:Y:S04]  /*53a0*/  LDL R164, [R1+0x16c] ;  /* 0x00016c0001a47983 */ /* 0x000f680000100800 */
[----:B------:R-:W5:Y:S01]  /*53b0*/  LDL R163, [R1+0xf8] ;  /* 0x0000f80001a37983 */ /* 0x000f620000100800 */
[----:B---3--:R-:W-:-:S02]  /*53c0*/  IADD3.X R25, R153, UR8, RZ, P2, !PT ;  /* 0x0000000899197c10 */ /* 0x008fc400097fe4ff */
[----:B0-----:R-:W-:Y:S01]  /*53d0*/  IADD3 R26, P2, R162, UR4, RZ ;  /* 0x00000004a21a7c10 */ /* 0x001fe2000ff5e0ff */
[----:B------:R-:W3:Y:S01]  /*53e0*/  LDL R153, [R1+0x144] ;  /* 0x0001440001997983 */ /* 0x000ee20000100800 */
[----:B--2---:R-:W-:-:S03]  /*53f0*/  IADD3 R22, P1, R154, UR4, RZ ;  /* 0x000000049a167c10 */ /* 0x004fc6000ff3e0ff */
[----:B------:R0:W2:Y:S04]  /*5400*/  LDG.E.U8 R61, desc[UR22][R24.64] ;  /* 0x00000016183d7981 */ /* 0x0000a8000c1e1100 */
[----:B------:R-:W2:Y:S04]  /*5410*/  LDL R154, [R1+0x168] ;  /* 0x00016800019a7983 */ /* 0x000ea80000100800 */
[----:B------:R-:W2:Y:S01]  /*5420*/  LDL R162, [R1+0x38c] ;  /* 0x00038c0001a27983 */ /* 0x000ea20000100800 */
[----:B0-----:R-:W-:Y:S02]  /*5430*/  IADD3 R24, P3, R160, UR4, RZ ;  /* 0x00000004a0187c10 */ /* 0x001fe4000ff7e0ff */
[----:B----4-:R-:W-:Y:S01]  /*5440*/  IADD3.X R27, R152, UR8, RZ, P2, !PT ;  /* 0x00000008981b7c10 */ /* 0x010fe200097fe4ff */
[----:B------:R-:W4:Y:S01]  /*5450*/  LDL R160, [R1+0xf4] ;  /* 0x0000f40001a07983 */ /* 0x000f220000100800 */
[----:B-----5:R-:W-:-:S03]  /*5460*/  IADD3.X R25, R3, UR8, RZ, P3, !PT ;  /* 0x0000000803197c10 */ /* 0x020fc60009ffe4ff */
[----:B------:R-:W5:Y:S04]  /*5470*/  LDL R152, [R1+0x388] ;  /* 0x0003880001987983 */ /* 0x000f680000100800 */
[----:B------:R-:W4:Y:S01]  /*5480*/  LDL R3, [R1+0x164] ;  /* 0x0001640001037983 */ /* 0x000f220000100800 */
[----:B------:R-:W-:-:S03]  /*5490*/  IADD3.X R23, R161, UR8, RZ, P1, !PT ;  /* 0x00000008a1177c10 */ /* 0x000fc60008ffe4ff */
[----:B------:R-:W4:Y:S04]  /*54a0*/  LDL R161, [R1+0x118] ;  /* 0x0001180001a17983 */ /* 0x000f280000100800 */
[----:B------:R0:W4:Y:S04]  /*54b0*/  LDG.E.U8 R62, desc[UR22][R22.64] ;  /* 0x00000016163e7981 */ /* 0x000128000c1e1100 */
[----:B------:R1:W4:Y:S04]  /*54c0*/  LDG.E.U8 R63, desc[UR22][R26.64] ;  /* 0x000000161a3f7981 */ /* 0x000328000c1e1100 */
[----:B------:R1:W4:Y:S01]  /*54d0*/  LDG.E.U8 R64, desc[UR22][R24.64] ;  /* 0x0000001618407981 */ /* 0x000322000c1e1100 */
[----:B0-----:R-:W-:-:S03]  /*54e0*/  IADD3 R22, P1, R159, UR4, RZ ;  /* 0x000000049f167c10 */ /* 0x001fc6000ff3e0ff */
[----:B------:R-:W4:Y:S01]  /*54f0*/  LDL R159, [R1+0x138] ;  /* 0x00013800019f7983 */ /* 0x000f220000100800 */
[----:B-1----:R-:W-:Y:S02]  /*5500*/  IADD3 R26, P2, R158, UR4, RZ ;  /* 0x000000049e1a7c10 */ /* 0x002fe4000ff5e0ff */
[----:B------:R-:W-:Y:S01]  /*5510*/  IADD3.X R23, R157, UR8, RZ, P1, !PT ;  /* 0x000000089d177c10 */ /* 0x000fe20008ffe4ff */
[----:B------:R-:W4:Y:S04]  /*5520*/  LDL R158, [R1+0x114] ;  /* 0x00011400019e7983 */ /* 0x000f280000100800 */
[----:B------:R2:W4:Y:S04]  /*5530*/  LDG.E.U8 R65, desc[UR22][R22.64] ;  /* 0x0000001616417981 */ /* 0x000528000c1e1100 */
[----:B------:R-:W4:Y:S01]  /*5540*/  LDL R157, [R1+0x158] ;  /* 0x00015800019d7983 */ /* 0x000f220000100800 */
[----:B------:R-:W-:-:S03]  /*5550*/  IADD3 R24, P1, R156, UR4, RZ ;  /* 0x000000049c187c10 */ /* 0x000fc6000ff3e0ff */
[----:B------:R-:W4:Y:S01]  /*5560*/  LDL R156, [R1+0x178] ;  /* 0x00017800019c7983 */ /* 0x000f220000100800 */
[----:B------:R-:W-:-:S03]  /*5570*/  IADD3.X R27, R155, UR8, RZ, P2, !PT ;  /* 0x000000089b1b7c10 */ /* 0x000fc600097fe4ff */
[----:B------:R-:W4:Y:S04]  /*5580*/  LDL R155, [R1+0x134] ;  /* 0x00013400019b7983 */ /* 0x000f280000100800 */
[----:B------:R5:W4:Y:S01]  /*5590*/  LDG.E.U8 R66, desc[UR22][R26.64] ;  /* 0x000000161a427981 */ /* 0x000b22000c1e1100 */
[----:B---3--:R-:W-:-:S03]  /*55a0*/  IADD3.X R25, R153, UR8, RZ, P1, !PT ;  /* 0x0000000899197c10 */ /* 0x008fc60008ffe4ff */
[----:B------:R-:W3:Y:S04]  /*55b0*/  LDL R153, [R1+0x174] ;  /* 0x0001740001997983 */ /* 0x000ee80000100800 */
[----:B------:R0:W3:Y:S01]  /*55c0*/  LDG.E.U8 R67, desc[UR22][R24.64] ;  /* 0x0000001618437981 */ /* 0x0000e2000c1e1100 */
[----:B--2---:R-:W-:-:S03]  /*55d0*/  IADD3 R22, P2, R154, UR4, RZ ;  /* 0x000000049a167c10 */ /* 0x004fc6000ff5e0ff */
[----:B------:R-:W2:Y:S01]  /*55e0*/  LDL R154, [R1+0x398] ;  /* 0x00039800019a7983 */ /* 0x000ea20000100800 */
[----:B-----5:R-:W-:-:S03]  /*55f0*/  IADD3 R26, P3, R152, UR4, RZ ;  /* 0x00000004981a7c10 */ /* 0x020fc6000ff7e0ff */
[----:B------:R-:W5:Y:S01]  /*5600*/  LDL R152, [R1+0x154] ;  /* 0x0001540001987983 */ /* 0x000f620000100800 */
[----:B----4-:R-:W-:-:S03]  /*5610*/  IADD3.X R23, R3, UR8, RZ, P2, !PT ;  /* 0x0000000803177c10 */ /* 0x010fc600097fe4ff */
[----:B------:R-:W4:Y:S01]  /*5620*/  LDL R3, [R1+0x394] ;  /* 0x0003940001037983 */ /* 0x000f220000100800 */
[----:B0-----:R-:W-:Y:S02]  /*5630*/  IADD3 R24, P1, R171, UR4, RZ ;  /* 0x00000004ab187c10 */ /* 0x001fe4000ff3e0ff */
[----:B------:R-:W-:Y:S01]  /*5640*/  IADD3.X R27, R170, UR8, RZ, P3, !PT ;  /* 0x00000008aa1b7c10 */ /* 0x000fe20009ffe4ff */
[----:B------:R0:W4:Y:S01]  /*5650*/  LDG.E.U8 R68, desc[UR22][R22.64] ;  /* 0x0000001616447981 */ /* 0x000122000c1e1100 */
[----:B------:R-:W-:-:S03]  /*5660*/  IADD3.X R25, R168, UR8, RZ, P1, !PT ;  /* 0x00000008a8197c10 */ /* 0x000fc60008ffe4ff */
[----:B------:R1:W4:Y:S04]  /*5670*/  LDG.E.U8 R69, desc[UR22][R26.64] ;  /* 0x000000161a457981 */ /* 0x000328000c1e1100 */
[----:B------:R1:W4:Y:S01]  /*5680*/  LDG.E.U8 R70, desc[UR22][R24.64] ;  /* 0x0000001618467981 */ /* 0x000322000c1e1100 */
[----:B0-----:R-:W-:-:S04]  /*5690*/  IADD3 R22, P2, R169, UR4, RZ ;  /* 0x00000004a9167c10 */ /* 0x001fc8000ff5e0ff */
[----:B------:R-:W-:Y:S02]  /*56a0*/  IADD3.X R23, R166, UR8, RZ, P2, !PT ;  /* 0x00000008a6177c10 */ /* 0x000fe400097fe4ff */
[----:B-1----:R-:W-:Y:S02]  /*56b0*/  IADD3 R26, P1, R167, UR4, RZ ;  /* 0x00000004a71a7c10 */ /* 0x002fe4000ff3e0ff */
[----:B------:R-:W-:Y:S01]  /*56c0*/  IADD3 R24, P2, R165, UR4, RZ ;  /* 0x00000004a5187c10 */ /* 0x000fe2000ff5e0ff */
[----:B------:R0:W4:Y:S01]  /*56d0*/  LDG.E.U8 R71, desc[UR22][R22.64] ;  /* 0x0000001616477981 */ /* 0x000122000c1e1100 */
[----:B------:R-:W-:Y:S02]  /*56e0*/  IADD3.X R27, R164, UR8, RZ, P1, !PT ;  /* 0x00000008a41b7c10 */ /* 0x000fe40008ffe4ff */
[----:B------:R-:W-:Y:S02]  /*56f0*/  IADD3.X R25, R162, UR8, RZ, P2, !PT ;  /* 0x00000008a2197c10 */ /* 0x000fe400097fe4ff */
[----:B------:R-:W-:Y:S01]  /*5700*/  IADD3 R28, P2, R161, UR4, RZ ;  /* 0x00000004a11c7c10 */ /* 0x000fe2000ff5e0ff */
[----:B------:R1:W4:Y:S01]  /*5710*/  LDG.E.U8 R72, desc[UR22][R26.64] ;  /* 0x000000161a487981 */ /* 0x000322000c1e1100 */
[----:B0-----:R-:W-:-:S03]  /*5720*/  IADD3 R22, P1, R163, UR4, RZ ;  /* 0x00000004a3167c10 */ /* 0x001fc6000ff3e0ff */
[----:B------:R0:W4:Y:S01]  /*5730*/  LDG.E.U8 R73, desc[UR22][R24.64] ;  /* 0x0000001618497981 */ /* 0x000122000c1e1100 */
[----:B------:R-:W-:Y:S02]  /*5740*/  IADD3.X R29, R158, UR8, RZ, P2, !PT ;  /* 0x000000089e1d7c10 */ /* 0x000fe400097fe4ff */
[----:B------:R-:W-:Y:S02]  /*5750*/  IADD3.X R23, R160, UR8, RZ, P1, !PT ;  /* 0x00000008a0177c10 */ /* 0x000fe40008ffe4ff */
[----:B-1----:R-:W-:Y:S01]  /*5760*/  IADD3 R26, P1, R159, UR4, RZ ;  /* 0x000000049f1a7c10 */ /* 0x002fe2000ff3e0ff */
[----:B------:R-:W4:Y:S04]  /*5770*/  LDG.E.U8 R75, desc[UR22][R28.64] ;  /* 0x000000161c4b7981 */ /* 0x000f28000c1e1100 */
[----:B------:R1:W4:Y:S01]  /*5780*/  LDG.E.U8 R74, desc[UR22][R22.64] ;  /* 0x00000016164a7981 */ /* 0x000322000c1e1100 */
[----:B------:R-:W-:-:S02]  /*5790*/  IADD3.X R27, R155, UR8, RZ, P1, !PT ;  /* 0x000000089b1b7c10 */ /* 0x000fc40008ffe4ff */
[----:B0-----:R-:W-:-:S03]  /*57a0*/  IADD3 R24, P2, R157, UR4, RZ ;  /* 0x000000049d187c10 */ /* 0x001fc6000ff5e0ff */
[----:B------:R-:W4:Y:S01]  /*57b0*/  LDG.E.U8 R26, desc[UR22][R26.64] ;  /* 0x000000161a1a7981 */ /* 0x000f22000c1e1100 */
[----:B-1----:R-:W-:-:S04]  /*57c0*/  IADD3 R22, P3, R156, UR4, RZ ;  /* 0x000000049c167c10 */ /* 0x002fc8000ff7e0ff */
[----:B---3--:R-:W-:-:S05]  /*57d0*/  IADD3.X R23, R153, UR8, RZ, P3, !PT ;  /* 0x0000000899177c10 */ /* 0x008fca0009ffe4ff */
[----:B------:R-:W3:Y:S01]  /*57e0*/  LDG.E.U8 R22, desc[UR22][R22.64] ;  /* 0x0000001616167981 */ /* 0x000ee2000c1e1100 */
[----:B--2---:R-:W-:Y:S02]  /*57f0*/  IADD3 R28, P1, R154, UR4, RZ ;  /* 0x000000049a1c7c10 */ /* 0x004fe4000ff3e0ff */
[----:B-----5:R-:W-:Y:S02]  /*5800*/  IADD3.X R25, R152, UR8, RZ, P2, !PT ;  /* 0x0000000898197c10 */ /* 0x020fe400097fe4ff */
[----:B----4-:R-:W-:-:S03]  /*5810*/  IADD3.X R29, R3, UR8, RZ, P1, !PT ;  /* 0x00000008031d7c10 */ /* 0x010fc60008ffe4ff */
[----:B------:R-:W2:Y:S04]  /*5820*/  LDG.E.U8 R24, desc[UR22][R24.64] ;  /* 0x0000001618187981 */ /* 0x000ea8000c1e1100 */
[----:B------:R-:W4:Y:S01]  /*5830*/  LDG.E.U8 R28, desc[UR22][R28.64] ;  /* 0x000000161c1c7981 */ /* 0x000f22000c1e1100 */
[----:B------:R-:W0:Y:S01]  /*5840*/  S2R R152, SR_TID.X ;  /* 0x0000000000987919 */ /* 0x000e220000002100 */
[----:B------:R-:W-:Y:S01]  /*5850*/  BAR.SYNC.DEFER_BLOCKING 0x0 ;  /* 0x0000000000007b1d */ /* 0x000fe20000010000 */
[----:B0-----:R-:W-:-:S04]  /*5860*/  LOP3.LUT P4, RZ, R152, 0x80, RZ, 0xc0, !PT ;  /* 0x0000008098ff7812 */ /* 0x001fc8000788c0ff */
[----:B------:R-:W-:-:S04]  /*5870*/  SEL R3, RZ, 0x90, !P4 ;  /* 0x00000090ff037807 */ /* 0x000fc80006000000 */
[----:B------:R-:W-:-:S05]  /*5880*/  LOP3.LUT R3, R3, 0x7f, R152, 0x78, !PT ;  /* 0x0000007f03037812 */ /* 0x000fca00078e7898 */
[----:B------:R0:W-:Y:S04]  /*5890*/  STS.U8 [R3+UR21+0x4000], R4 ;  /* 0x0040000403007988 */ /* 0x0001e80008000015 */
[----:B------:R-:W-:Y:S01]  /*58a0*/  STS.U8 [R3+UR21+0x4400], R21 ;  /* 0x0044001503007988 */ /* 0x000fe20008000015 */
[----:B0-----:R-:W-:-:S03]  /*58b0*/  LOP3.LUT R4, R3, 0x20, RZ, 0x3c, !PT ;  /* 0x0000002003047812 */ /* 0x001fc600078e3cff */
[----:B------:R-:W-:Y:S04]  /*58c0*/  STS.U8 [R3+UR21+0x4800], R31 ;  /* 0x0048001f03007988 */ /* 0x000fe80008000015 */
        /* <DEDUP_REMOVED lines=60> */
[----:B--2---:R-:W-:Y:S04]  /*5c90*/  STS.U8 [R8+UR21+0x7700], R24 ;  /* 0x0077001808007988 */ /* 0x004fe80008000015 */
[----:B---3--:R-:W-:Y:S04]  /*5ca0*/  STS.U8 [R8+UR21+0x7b00], R22 ;  /* 0x007b001608007988 */ /* 0x008fe80008000015 */
[----:B----4-:R0:W-:Y:S01]  /*5cb0*/  STS.U8 [R8+UR21+0x7f00], R28 ;  /* 0x007f001c08007988 */ /* 0x0101e20008000015 */
[----:B------:R1:W-:Y:S06]  /*5cc0*/  MEMBAR.ALL.CTA ;  /* 0x0000000000007992 */ /* 0x0003ec0000008000 */
[----:B-1----:R-:W1:Y:S01]  /*5cd0*/  FENCE.VIEW.ASYNC.S ;  /* 0x00000000000073c6 */ /* 0x002e620000000000 */
[----:B------:R-:W-:-:S04]  /*5ce0*/  USHF.L.U32 UR8, UR30, 0x7, URZ ;  /* 0x000000071e087899 */ /* 0x000fc8000800063f */
[----:B------:R-:W-:Y:S01]  /*5cf0*/  ULOP3.LUT UR8, UR8, 0x200, URZ, 0xc0, !UPT ;  /* 0x0000020008087892 */ /* 0x000fe2000f8ec03f */
[----:B-1----:R-:W-:Y:S03]  /*5d00*/  BAR.SYNC.DEFER_BLOCKING 0x0 ;  /* 0x0000000000007b1d */ /* 0x002fe60000010000 */
[----:B------:R-:W-:-:S04]  /*5d10*/  ULEA.HI UR8, UR21, UR8, URZ, 0x1c ;  /* 0x0000000815087291 */ /* 0x000fc8000f8fe03f */
[----:B------:R-:W-:Y:S01]  /*5d20*/  ULOP3.LUT UR16, UR8, 0x3fff, URZ, 0xc0, !UPT ;  /* 0x00003fff08107892 */ /* 0x000fe2000f8ec03f */
[----:B0-----:R-:W-:-:S08]  /*5d30*/  WARPGROUP.ARRIVE ;  /* 0x00000000000079c5 */ /* 0x001fd00000000000 */
[----:B------:R-:W-:Y:S01]  /*5d40*/  QGMMA.64x128x32.F32.E4M3.E4M3 R24, gdesc[UR16], RZ, !UPT ;  /* 0x01e00000101879f3 */ /* 0x000fe2000c7008ff */
[----:B------:R-:W-:Y:S01]  /*5d50*/  UIADD3 UR16, UP0, UR16, 0x2, URZ ;  /* 0x0000000210107890 */ /* 0x000fe2000ff1e03f */
[----:B------:R-:W-:-:S03]  /*5d60*/  UMOV UR8, URZ ;  /* 0x0000003f00087c82 */ /* 0x000fc60008000000 */
[----:B------:R-:W-:-:S03]  /*5d70*/  UIADD3.X UR9, UR8, 0x40000040, URZ, UP0, !UPT ;  /* 0x4000004008097890 */ /* 0x000fc600087fe43f */
[----:B------:R-:W-:-:S06]  /*5d80*/  UMOV UR8, UR16 ;  /* 0x0000001000087c82 */ /* 0x000fcc0008000000 */
[----:B------:R-:W-:Y:S01]  /*5d90*/  QGMMA.64x128x32.F32.E4M3.E4M3 R24, gdesc[UR8], R24 ;  /* 0x01e00000081879f3 */ /* 0x000fe20008700818 */
[----:B------:R-:W-:Y:S02]  /*5da0*/  UIADD3.64 UR24, UR8, 0x2, URZ ;  /* 0x0000000208187897 */ /* 0x000fe4000fffe03f */
[----:B------:R-:W-:-:S09]  /*5db0*/  UIADD3.64 UR12, UR8, 0x4, URZ ;  /* 0x00000004080c7897 */ /* 0x000fd2000fffe03f */
[----:B------:R-:W-:Y:S01]  /*5dc0*/  QGMMA.64x128x32.F32.E4M3.E4M3 R24, gdesc[UR24], R24 ;  /* 0x01e00000181879f3 */ /* 0x000fe20008700818 */
[----:B------:R-:W-:-:S05]  /*5dd0*/  IMAD.SHL.U32 R153, R152, 0x2, RZ ;  /* 0x0000000298997824 */ /* 0x000fca00078e00ff */
[----:B------:R-:W-:-:S04]  /*5de0*/  LOP3.LUT R153, R153, 0x6, RZ, 0xc0, !PT ;  /* 0x0000000699997812 */ /* 0x000fc800078ec0ff */
[----:B------:R-:W-:Y:S02]  /*5df0*/  IADD3 R153, P1, R153, UR6, RZ ;  /* 0x0000000699997c10 */ /* 0x000fe4000ff3e0ff */
[----:B------:R-:W-:Y:S02]  /*5e00*/  LOP3.LUT R152, R2, 0x8, RZ, 0xfc, !PT ;  /* 0x0000000802987812 */ /* 0x000fe400078efcff */
[C---:B------:R-:W-:Y:S01]  /*5e10*/  LOP3.LUT R13, R153.reuse, 0x71, RZ, 0xfc, !PT ;  /* 0x00000071990d7812 */ /* 0x040fe200078efcff */
[----:B------:R-:W-:Y:S01]  /*5e20*/  IMAD.X R9, RZ, RZ, UR7, P1 ;  /* 0x00000007ff097e24 */ /* 0x000fe200088e06ff */
[----:B------:R-:W-:Y:S02]  /*5e30*/  LOP3.LUT R12, R153, 0x70, RZ, 0xfc, !PT ;  /* 0x00000070990c7812 */ /* 0x000fe400078efcff */
[----:B------:R-:W-:Y:S02]  /*5e40*/  ISETP.GT.U32.AND P5, PT, R13, R152, PT ;  /* 0x000000980d00720c */ /* 0x000fe40003fa4070 */
[----:B------:R-:W-:-:S02]  /*5e50*/  ISETP.GT.U32.AND P3, PT, R12, R2, PT ;  /* 0x000000020c00720c */ /* 0x000fc40003f64070 */
[----:B------:R-:W-:Y:S02]  /*5e60*/  ISETP.GT.U32.AND P4, PT, R12, R152, PT ;  /* 0x000000980c00720c */ /* 0x000fe40003f84070 */
[----:B------:R-:W-:Y:S02]  /*5e70*/  LOP3.LUT R12, R153, 0x79, RZ, 0xfc, !PT ;  /* 0x00000079990c7812 */ /* 0x000fe400078efcff */
[----:B------:R-:W-:Y:S02]  /*5e80*/  ISETP.GT.U32.AND P2, PT, R13, R2, PT ;  /* 0x000000020d00720c */ /* 0x000fe40003f44070 */
[----:B------:R-:W-:Y:S02]  /*5e90*/  ISETP.GT.U32.AND.EX P5, PT, R9, RZ, PT, P5 ;  /* 0x000000ff0900720c */ /* 0x000fe40003fa4150 */
[----:B------:R-:W-:Y:S02]  /*5ea0*/  LOP3.LUT R13, R153, 0x78, RZ, 0xfc, !PT ;  /* 0x00000078990d7812 */ /* 0x000fe400078efcff */
[----:B------:R-:W-:-:S02]  /*5eb0*/  ISETP.GT.U32.AND.EX P3, PT, R9, RZ, PT, P3 ;  /* 0x000000ff0900720c */ /* 0x000fc40003f64130 */
[C---:B------:R-:W-:Y:S02]  /*5ec0*/  ISETP.GT.U32.AND P1, PT, R12.reuse, R2, PT ;  /* 0x000000020c00720c */ /* 0x040fe40003f24070 */
[----:B------:R-:W-:Y:S02]  /*5ed0*/  ISETP.GT.U32.AND.EX P4, PT, R9, RZ, PT, P4 ;  /* 0x000000ff0900720c */ /* 0x000fe40003f84140 */
[----:B------:R-:W-:Y:S02]  /*5ee0*/  SEL R162, RZ, 0x1, !P5 ;  /* 0x00000001ffa27807 */ /* 0x000fe40006800000 */
[-C--:B------:R-:W-:Y:S02]  /*5ef0*/  ISETP.GT.U32.AND P5, PT, R13, R152.reuse, PT ;  /* 0x000000980d00720c */ /* 0x080fe40003fa4070 */
[----:B------:R-:W-:Y:S02]  /*5f00*/  SEL R167, RZ, 0x7fff8, !P3 ;  /* 0x0007fff8ffa77807 */ /* 0x000fe40005800000 */
[----:B------:R-:W-:-:S02]  /*5f10*/  ISETP.GT.U32.AND P3, PT, R12, R152, PT ;  /* 0x000000980c00720c */ /* 0x000fc40003f64070 */
[----:B------:R-:W-:Y:S02]  /*5f20*/  SEL R160, RZ, 0x1fffe, !P4 ;  /* 0x0001fffeffa07807 */ /* 0x000fe40006000000 */
[C---:B------:R-:W-:Y:S02]  /*5f30*/  ISETP.GT.U32.AND.EX P2, PT, R9.reuse, RZ, PT, P2 ;  /* 0x000000ff0900720c */ /* 0x040fe40003f44120 */
[----:B------:R-:W-:Y:S02]  /*5f40*/  ISETP.GT.U32.AND.EX P1, PT, R9, RZ, PT, P1 ;  /* 0x000000ff0900720c */ /* 0x000fe40003f24110 */
[----:B------:R-:W-:Y:S02]  /*5f50*/  LOP3.LUT R12, R153, 0x60, RZ, 0xfc, !PT ;  /* 0x00000060990c7812 */ /* 0x000fe400078efcff */
[----:B------:R-:W-:Y:S02]  /*5f60*/  ISETP.GT.U32.AND P4, PT, R13, R2, PT ;  /* 0x000000020d00720c */ /* 0x000fe40003f84070 */
[----:B------:R-:W-:-:S02]  /*5f70*/  ISETP.GT.U32.AND.EX P5, PT, R9, RZ, PT, P5 ;  /* 0x000000ff0900720c */ /* 0x000fc40003fa4150 */
[----:B------:R-:W-:Y:S01]  /*5f80*/  LOP3.LUT R13, R153, 0x61, RZ, 0xfc, !PT ;  /* 0x00000061990d7812 */ /* 0x000fe200078efcff */
[----:B------:R-:W-:Y:S01]  /*5f90*/  QGMMA.64x128x32.F32.E4M3.E4M3 R24, gdesc[UR12], R24, gsb0 ;  /* 0x01e000000c1879f3 */ /* 0x000fe20008000818 */
[----:B------:R-:W-:Y:S02]  /*5fa0*/  SEL R157, RZ, 0x4, !P2 ;  /* 0x00000004ff9d7807 */ /* 0x000fe40005000000 */
[----:B------:R-:W-:Y:S02]  /*5fb0*/  SEL R166, RZ, 0x4, !P1 ;  /* 0x00000004ffa67807 */ /* 0x000fe40004800000 */
[C---:B------:R-:W-:Y:S02]  /*5fc0*/  ISETP.GT.U32.AND P2, PT, R12.reuse, R2, PT ;  /* 0x000000020c00720c */ /* 0x040fe40003f44070 */
[----:B------:R-:W-:Y:S02]  /*5fd0*/  ISETP.GT.U32.AND P1, PT, R12, R152, PT ;  /* 0x000000980c00720c */ /* 0x000fe40003f24070 */
[----:B------:R-:W-:-:S02]  /*5fe0*/  SEL R161, RZ, 0x1fffe, !P5 ;  /* 0x0001fffeffa17807 */ /* 0x000fc40006800000 */
[----:B------:R-:W-:Y:S02]  /*5ff0*/  ISETP.GT.U32.AND P5, PT, R13, R152, PT ;  /* 0x000000980d00720c */ /* 0x000fe40003fa4070 */
[C---:B------:R-:W-:Y:S02]  /*6000*/  ISETP.GT.U32.AND.EX P2, PT, R9.reuse, RZ, PT, P2 ;  /* 0x000000ff0900720c */ /* 0x040fe40003f44120 */
[----:B------:R-:W-:Y:S02]  /*6010*/  ISETP.GT.U32.AND.EX P1, PT, R9, RZ, PT, P1 ;  /* 0x000000ff0900720c */ /* 0x000fe40003f24110 */
[----:B------:R-:W-:Y:S02]  /*6020*/  LOP3.LUT R12, R153, 0x69, RZ, 0xfc, !PT ;  /* 0x00000069990c7812 */ /* 0x000fe400078efcff */
[C---:B------:R-:W-:Y:S02]  /*6030*/  ISETP.GT.U32.AND.EX P5, PT, R9.reuse, RZ, PT, P5 ;  /* 0x000000ff0900720c */ /* 0x040fe40003fa4150 */
[----:B------:R-:W-:-:S02]  /*6040*/  ISETP.GT.U32.AND.EX P4, PT, R9, RZ, PT, P4 ;  /* 0x000000ff0900720c */ /* 0x000fc40003f84140 */
[----:B------:R-:W-:Y:S02]  /*6050*/  SEL R159, RZ, 0x7fff8, !P2 ;  /* 0x0007fff8ff9f7807 */ /* 0x000fe40005000000 */
[----:B------:R-:W-:Y:S02]  /*6060*/  SEL R165, RZ, 0x1fffe, !P1 ;  /* 0x0001fffeffa57807 */ /* 0x000fe40004800000 */
[C---:B------:R-:W-:Y:S02]  /*6070*/  ISETP.GT.U32.AND P2, PT, R12.reuse, R2, PT ;  /* 0x000000020c00720c */ /* 0x040fe40003f44070 */
[----:B------:R-:W-:Y:S02]  /*6080*/  ISETP.GT.U32.AND P1, PT, R12, R152, PT ;  /* 0x000000980c00720c */ /* 0x000fe40003f24070 */
[----:B------:R-:W-:Y:S02]  /*6090*/  SEL R163, RZ, 0x1, !P5 ;  /* 0x00000001ffa37807 */ /* 0x000fe40006800000 */
[----:B------:R-:W-:-:S02]  /*60a0*/  SEL R158, RZ, 0x7fff8, !P4 ;  /* 0x0007fff8ff9e7807 */ /* 0x000fc40006000000 */
[----:B------:R-:W-:Y:S02]  /*60b0*/  IADD3 R12, P5, R153, 0x8, RZ ;  /* 0x00000008990c7810 */ /* 0x000fe40007fbe0ff */
[----:B------:R-:W-:Y:S02]  /*60c0*/  ISETP.GT.U32.AND P4, PT, R13, R2, PT ;  /* 0x000000020d00720c */ /* 0x000fe40003f84070 */
[----:B------:R-:W-:Y:S01]  /*60d0*/  LOP3.LUT R13, R153, 0x68, RZ, 0xfc, !PT ;  /* 0x00000068990d7812 */ /* 0x000fe200078efcff */
[----:B------:R-:W-:-:S03]  /*60e0*/  IMAD.X R15, RZ, RZ, R9, P5 ;  /* 0x000000ffff0f7224 */ /* 0x000fc600028e0609 */
[----:B------:R-:W-:Y:S02]  /*60f0*/  ISETP.GT.U32.AND P5, PT, R13, R152, PT ;  /* 0x000000980d00720c */ /* 0x000fe40003fa4070 */
[C---:B------:R-:W-:Y:S02]  /*6100*/  ISETP.GT.U32.AND.EX P4, PT, R9.reuse, RZ, PT, P4 ;  /* 0x000000ff0900720c */ /* 0x040fe40003f84140 */
[----:B------:R-:W-:Y:S02]  /*6110*/  ISETP.GT.U32.AND.EX P5, PT, R9, RZ, PT, P5 ;  /* 0x000000ff0900720c */ /* 0x000fe40003fa4150 */
[----:B------:R-:W-:Y:S02]  /*6120*/  SEL R156, RZ, 0x4, !P4 ;  /* 0x00000004ff9c7807 */ /* 0x000fe40006000000 */
[----:B------:R-:W-:Y:S02]  /*6130*/  SEL R172, RZ, 0x1fffe, !P5 ;  /* 0x0001fffeffac7807 */ /* 0x000fe40006800000 */
[----:B------:R-:W-:-:S02]  /*6140*/  ISETP.GT.U32.AND P4, PT, R13, R2, PT ;  /* 0x000000020d00720c */ /* 0x000fc40003f84070 */
[----:B------:R-:W-:Y:S02]  /*6150*/  ISETP.GT.U32.AND.EX P1, PT, R9, RZ, PT, P1 ;  /* 0x000000ff0900720c */ /* 0x000fe40003f24110 */
[----:B------:R-:W-:Y:S02]  /*6160*/  IADD3 R18, P5, R153, 0x10, RZ ;  /* 0x0000001099127810 */ /* 0x000fe40007fbe0ff */
[----:B------:R-:W-:Y:S02]  /*6170*/  ISETP.GT.U32.AND.EX P4, PT, R9, RZ, PT, P4 ;  /* 0x000000ff0900720c */ /* 0x000fe40003f84140 */
[----:B------:R-:W-:Y:S01]  /*6180*/  SEL R173, RZ, 0x1, !P1 ;  /* 0x00000001ffad7807 */ /* 0x000fe20004800000 */
[----:B------:R-:W-:Y:S01]  /*6190*/  IMAD.X R23, RZ, RZ, R9, P5 ;  /* 0x000000ffff177224 */ /* 0x000fe200028e0609 */
[C---:B------:R-:W-:Y:S02]  /*61a0*/  IADD3 R13, P1, R153.reuse, 0x9, RZ ;  /* 0x00000009990d7810 */ /* 0x040fe40007f3e0ff */
[----:B------:R-:W-:-:S02]  /*61b0*/  IADD3 R184, P5, R153, 0x19, RZ ;  /* 0x0000001999b87810 */ /* 0x000fc40007fbe0ff */
[----:B------:R-:W-:Y:S01]  /*61c0*/  SEL R168, RZ, 0x7fff8, !P4 ;  /* 0x0007fff8ffa87807 */ /* 0x000fe20006000000 */
[--C-:B------:R-:W-:Y:S01]  /*61d0*/  IMAD.X R19, RZ, RZ, R9.reuse, P1 ;  /* 0x000000ffff137224 */ /* 0x100fe200008e0609 */
[C---:B------:R-:W-:Y:S01]  /*61e0*/  IADD3 R21, P4, R153.reuse, 0x11, RZ ;  /* 0x0000001199157810 */ /* 0x040fe20007f9e0ff */
[--C-:B------:R-:W-:Y:S01]  /*61f0*/  IMAD.X R186, RZ, RZ, R9.reuse, P5 ;  /* 0x000000ffffba7224 */ /* 0x100fe200028e0609 */
[C---:B------:R-:W-:Y:S02]  /*6200*/  IADD3 R22, P1, R153.reuse, 0x18, RZ ;  /* 0x0000001899167810 */ /* 0x040fe40007f3e0ff */
[C---:B------:R-:W-:Y:S01]  /*6210*/  IADD3 R179, P5, R153.reuse, 0x28, RZ ;  /* 0x0000002899b37810 */ /* 0x040fe20007fbe0ff */
[--C-:B------:R-:W-:Y:S01]  /*6220*/  IMAD.X R187, RZ, RZ, R9.reuse, P4 ;  /* 0x000000ffffbb7224 */ /* 0x100fe200020e0609 */
        /* <DEDUP_REMOVED lines=8> */
[----:B------:R-:W-:Y:S01]  /*62b0*/  IADD3 R175, P1, R153, 0x30, RZ ;  /* 0x0000003099af7810 */ /* 0x000fe20007f3e0ff */
[----:B------:R-:W-:Y:S01]  /*62c0*/  IMAD.X R170, RZ, RZ, R9, P5 ;  /* 0x000000ffffaa7224 */ /* 0x000fe200028e0609 */
[----:B------:R-:W-:-:S02]  /*62d0*/  ISETP.GT.U32.AND.EX P2, PT, R9, RZ, PT, P2 ;  /* 0x000000ff0900720c */ /* 0x000fc40003f44120 */
[C---:B------:R-:W-:Y:S01]  /*62e0*/  IADD3 R171, P5, R153.reuse, 0x38, RZ ;  /* 0x0000003899ab7810 */ /* 0x040fe20007fbe0ff */
[--C-:B------:R-:W-:Y:S01]  /*62f0*/  IMAD.X R178, RZ, RZ, R9.reuse, P4 ;  /* 0x000000ffffb27224 */ /* 0x100fe200020e0609 */
[CC--:B------:R-:W-:Y:S01]  /*6300*/  ISETP.GE.U32.AND P4, PT, R153.reuse, R2.reuse, PT ;  /* 0x000000029900720c */ /* 0x0c0fe20003f86070 */
[--C-:B------:R-:W-:Y:S01]  /*6310*/  IMAD.X R169, RZ, RZ, R9.reuse, P1 ;  /* 0x000000ffffa97224 */ /* 0x100fe200008e0609 */
[----:B------:R-:W-:Y:S01]  /*6320*/  SEL R164, RZ, 0x4, !P2 ;  /* 0x00000004ffa47807 */ /* 0x000fe20005000000 */
[----:B------:R-:W-:Y:S01]  /*6330*/  IMAD.X R154, RZ, RZ, R9, P5 ;  /* 0x000000ffff9a7224 */ /* 0x000fe200028e0609 */
[----:B------:R-:W-:Y:S02]  /*6340*/  ISETP.GT.U32.AND P2, PT, R12, R2, PT ;  /* 0x000000020c00720c */ /* 0x000fe40003f44070 */
[C---:B------:R-:W-:Y:S02]  /*6350*/  ISETP.GT.U32.AND P1, PT, R153.reuse, R152, PT ;  /* 0x000000989900720c */ /* 0x040fe40003f24070 */
[----:B------:R-:W-:-:S02]  /*6360*/  IADD3 R155, P5, R153, 0x39, RZ ;  /* 0x00000039999b7810 */ /* 0x000fc40007fbe0ff */
[C---:B------:R-:W-:Y:S02]  /*6370*/  ISETP.GE.U32.AND.EX P4, PT, R9.reuse, RZ, PT, P4 ;  /* 0x000000ff0900720c */ /* 0x040fe40003f86140 */
[----:B------:R-:W-:Y:S01]  /*6380*/  ISETP.GT.U32.AND.EX P1, PT, R9, RZ, PT, P1 ;  /* 0x000000ff0900720c */ /* 0x000fe20003f24110 */
[----:B------:R-:W-:Y:S01]  /*6390*/  IMAD.X R14, RZ, RZ, R9, P5 ;  /* 0x000000ffff0e7224 */ /* 0x000fe200028e0609 */
[----:B------:R-:W-:Y:S02]  /*63a0*/  ISETP.GT.U32.AND P5, PT, R13, R2, PT ;  /* 0x000000020d00720c */ /* 0x000fe40003fa4070 */
[----:B------:R-:W-:Y:S02]  /*63b0*/  ISETP.GT.U32.AND.EX P2, PT, R15, RZ, PT, P2 ;  /* 0x000000ff0f00720c */ /* 0x000fe40003f44120 */
[----:B------:R-:W-:Y:S01]  /*63c0*/  ISETP.GT.U32.AND.EX P5, PT, R19, RZ, PT, P5 ;  /* 0x000000ff1300720c */ /* 0x000fe20003fa4150 */
[----:B------:R-:W-:Y:S02]  /*63d0*/  WARPGROUP.DEPBAR.LE gsb0, 0x0 ;  /* 0x00008000000079c5 */ /* 0x000fe40000010000 */
[----:B------:R-:W-:Y:S01]  /*63e0*/  FMUL R12, R25, UR28 ;  /* 0x0000001c190c7c20 */ /* 0x000fe20008400000 */
[----:B------:R-:W-:-:S04]  /*63f0*/  FMUL R26, R26, UR28 ;  /* 0x0000001c1a1a7c20 */ /* 0x000fc80008400000 */
[----:B------:R-:W-:Y:S02]  /*6400*/  FSEL R12, R12, -INF , !P4 ;  /* 0xff8000000c0c7808 */ /* 0x000fe40006000000 */
[-C--:B------:R-:W-:Y:S02]  /*6410*/  ISETP.GT.U32.AND P4, PT, R13, R152.reuse, PT ;  /* 0x000000980d00720c */ /* 0x080fe40003f84070 */
[----:B------:R-:W-:Y:S02]  /*6420*/  FSEL R13, R26, -INF , !P1 ;  /* 0xff8000001a0d7808 */ /* 0x000fe40004800000 */
[----:B------:R-:W-:Y:S01]  /*6430*/  ISETP.GE.U32.AND P1, PT, R153, R152, PT ;  /* 0x000000989900720c */ /* 0x000fe20003f26070 */
[----:B------:R-:W-:Y:S01]  /*6440*/  FMUL R17, R27, UR28 ;  /* 0x0000001c1b117c20 */ /* 0x000fe20008400000 */
[----:B------:R-:W-:Y:S01]  /*6450*/  FMUL R15, R28, UR28 ;  /* 0x0000001c1c0f7c20 */ /* 0x000fe20008400000 */
[----:B------:R-:W-:Y:S01]  /*6460*/  FMUL R16, R29, UR28 ;  /* 0x0000001c1d107c20 */ /* 0x000fe20008400000 */
[----:B------:R-:W-:-:S04]  /*6470*/  ISETP.GE.U32.AND.EX P1, PT, R9, RZ, PT, P1 ;  /* 0x000000ff0900720c */ /* 0x000fc80003f26110 */
[----:B------:R-:W-:Y:S02]  /*6480*/  FSEL R17, R17, -INF , !P1 ;  /* 0xff80000011117808 */ /* 0x000fe40004800000 */
[-C--:B------:R-:W-:Y:S02]  /*6490*/  ISETP.GT.U32.AND P1, PT, R153, R2.reuse, PT ;  /* 0x000000029900720c */ /* 0x080fe40003f24070 */
[----:B------:R-:W-:Y:S02]  /*64a0*/  FSEL R15, R15, -INF , !P2 ;  /* 0xff8000000f0f7808 */ /* 0x000fe40005000000 */
[----:B------:R-:W-:Y:S01]  /*64b0*/  FSEL R16, R16, -INF , !P5 ;  /* 0xff80000010107808 */ /* 0x000fe20006800000 */
[----:B------:R-:W-:Y:S01]  /*64c0*/  FMUL R30, R30, UR28 ;  /* 0x0000001c1e1e7c20 */ /* 0x000fe20008400000 */
[C---:B------:R-:W-:Y:S02]  /*64d0*/  ISETP.GT.U32.AND P2, PT, R18.reuse, R2, PT ;  /* 0x000000021200720c */ /* 0x040fe40003f44070 */
[----:B------:R-:W-:Y:S01]  /*64e0*/  ISETP.GT.U32.AND P5, PT, R18, R152, PT ;  /* 0x000000981200720c */ /* 0x000fe20003fa4070 */
[----:B------:R-:W-:Y:S01]  /*64f0*/  FMUL R18, R24, UR28 ;  /* 0x0000001c18127c20 */ /* 0x000fe20008400000 */
[----:B------:R-:W-:Y:S01]  /*6500*/  ISETP.GT.U32.AND.EX P1, PT, R9, RZ, PT, P1 ;  /* 0x000000ff0900720c */ /* 0x000fe20003f24110 */
[----:B------:R-:W-:Y:S01]  /*6510*/  FMUL R20, R31, UR28 ;  /* 0x0000001c1f147c20 */ /* 0x000fe20008400000 */
[----:B------:R-:W-:-:S02]  /*6520*/  ISETP.GT.U32.AND.EX P4, PT, R19, RZ, PT, P4 ;  /* 0x000000ff1300720c */ /* 0x000fc40003f84140 */
[----:B------:R-:W-:Y:S02]  /*6530*/  FSEL R18, R18, -INF , !P1 ;  /* 0xff80000012127808 */ /* 0x000fe40004800000 */
[----:B------:R-:W-:Y:S02]  /*6540*/  FSEL R19, R30, -INF , !P1 ;  /* 0xff8000001e137808 */ /* 0x000fe40004800000 */
[C---:B------:R-:W-:Y:S02]  /*6550*/  ISETP.GT.U32.AND P1, PT, R21.reuse, R2, PT ;  /* 0x000000021500720c */ /* 0x040fe40003f24070 */
[----:B------:R-:W-:Y:S02]  /*6560*/  FSEL R20, R20, -INF , !P4 ;  /* 0xff80000014147808 */ /* 0x000fe40006000000 */
[----:B------:R-:W-:Y:S01]  /*6570*/  ISETP.GT.U32.AND P4, PT, R21, R152, PT ;  /* 0x000000981500720c */ /* 0x000fe20003f84070 */
[----:B------:R-:W-:Y:S01]  /*6580*/  FMUL R21, R32, UR28 ;  /* 0x0000001c20157c20 */ /* 0x000fe20008400000 */
[----:B------:R-:W-:-:S02]  /*6590*/  ISETP.GT.U32.AND.EX P2, PT, R23, RZ, PT, P2 ;  /* 0x000000ff1700720c */ /* 0x000fc40003f44120 */
[----:B------:R-:W-:Y:S01]  /*65a0*/  ISETP.GT.U32.AND.EX P5, PT, R23, RZ, PT, P5 ;  /* 0x000000ff1700720c */ /* 0x000fe20003fa4150 */
[----:B------:R-:W-:Y:S01]  /*65b0*/  FMUL R23, R33, UR28 ;  /* 0x0000001c21177c20 */ /* 0x000fe20008400000 */
[----:B------:R-:W-:Y:S02]  /*65c0*/  ISETP.GT.U32.AND.EX P1, PT, R187, RZ, PT, P1 ;  /* 0x000000ffbb00720c */ /* 0x000fe40003f24110 */
[----:B------:R-:W-:Y:S01]  /*65d0*/  ISETP.GT.U32.AND.EX P3, PT, R9, RZ, PT, P3 ;  /* 0x000000ff0900720c */ /* 0x000fe20003f64130 */
[----:B------:R-:W-:Y:S01]  /*65e0*/  FMUL R27, R39, UR28 ;  /* 0x0000001c271b7c20 */ /* 0x000fe20008400000 */
[----:B------:R-:W-:Y:S02]  /*65f0*/  FSEL R21, R21, -INF , !P2 ;  /* 0xff80000015157808 */ /* 0x000fe40005000000 */
[----:B------:R-:W-:Y:S02]  /*6600*/  FSEL R23, R23, -INF , !P1 ;  /* 0xff80000017177808 */ /* 0x000fe40004800000 */
[----:B------:R-:W-:-:S02]  /*6610*/  ISETP.GT.U32.AND P2, PT, R22, R2, PT ;  /* 0x000000021600720c */ /* 0x000fc40003f44070 */
[----:B------:R-:W-:Y:S02]  /*6620*/  ISETP.GT.U32.AND P1, PT, R22, R152, PT ;  /* 0x000000981600720c */ /* 0x000fe40003f24070 */
[----:B------:R-:W-:Y:S01]  /*6630*/  SEL R39, RZ, 0x1, !P3 ;  /* 0x00000001ff277807 */ /* 0x000fe20005800000 */
[----:B------:R-:W-:Y:S01]  /*6640*/  FMUL R25, R36, UR28 ;  /* 0x0000001c24197c20 */ /* 0x000fe20008400000 */
[----:B------:R-:W-:Y:S01]  /*6650*/  FMUL R26, R38, UR28 ;  /* 0x0000001c261a7c20 */ /* 0x000fe20008400000 */
[C---:B------:R-:W-:Y:S02]  /*6660*/  ISETP.GT.U32.AND.EX P2, PT, R185.reuse, RZ, PT, P2 ;  /* 0x000000ffb900720c */ /* 0x040fe40003f44120 */
[----:B------:R-:W-:Y:S01]  /*6670*/  ISETP.GT.U32.AND.EX P1, PT, R185, RZ, PT, P1 ;  /* 0x000000ffb900720c */ /* 0x000fe20003f24110 */
[----:B------:R-:W-:Y:S01]  /*6680*/  FMUL R35, R35, UR28 ;  /* 0x0000001c23237c20 */ /* 0x000fe20008400000 */
[----:B------:R-:W-:Y:S01]  /*6690*/  IMAD.IADD R172, R173, 0x1, R172 ;  /* 0x00000001adac7824 */ /* 0x000fe200078e02ac */
[----:B------:R-:W-:Y:S01]  /*66a0*/  ISETP.GT.U32.AND.EX P4, PT, R187, RZ, PT, P4 ;  /* 0x000000ffbb00720c */ /* 0x000fe20003f84140 */
[----:B------:R-:W-:Y:S01]  /*66b0*/  IMAD.IADD R39, R39, 0x1, R161 ;  /* 0x0000000127277824 */ /* 0x000fe200078e02a1 */
[----:B------:R-:W-:Y:S01]  /*66c0*/  FSEL R25, R25, -INF , !P2 ;  /* 0xff80000019197808 */ /* 0x000fe20005000000 */
[----:B------:R-:W-:Y:S01]  /*66d0*/  IMAD.IADD R160, R162, 0x1, R160 ;  /* 0x00000001a2a07824 */ /* 0x000fe200078e02a0 */
[----:B------:R-:W-:Y:S01]  /*66e0*/  FSEL R26, R26, -INF , !P1 ;  /* 0xff8000001a1a7808 */ /* 0x000fe20004800000 */
[----:B------:R-:W-:Y:S01]  /*66f0*/  FMUL R29, R40, UR28 ;  /* 0x0000001c281d7c20 */ /* 0x000fe20008400000 */
[-C--:B------:R-:W-:Y:S01]  /*6700*/  ISETP.GT.U32.AND P2, PT, R183, R2.reuse, PT ;  /* 0x00000002b700720c */ /* 0x080fe20003f44070 */
[----:B------:R-:W-:Y:S01]  /*6710*/  FMUL R32, R41, UR28 ;  /* 0x0000001c29207c20 */ /* 0x000fe20008400000 */
[----:B------:R-:W-:Y:S01]  /*6720*/  ISETP.GT.U32.AND P1, PT, R180, R2, PT ;  /* 0x00000002b400720c */ /* 0x000fe20003f24070 */
[----:B------:R-:W-:Y:S01]  /*6730*/  IMAD.IADD R163, R163, 0x1, R165 ;  /* 0x00000001a3a37824 */ /* 0x000fe200078e02a5 */
[----:B------:R-:W-:Y:S01]  /*6740*/  FSEL R22, R35, -INF , !P4 ;  /* 0xff80000023167808 */ /* 0x000fe20006000000 */
[----:B------:R-:W-:Y:S01]  /*6750*/  FMUL R24, R34, UR28 ;  /* 0x0000001c22187c20 */ /* 0x000fe20008400000 */
[----:B------:R-:W-:Y:S01]  /*6760*/  LOP3.LUT R172, R172, 0x3, RZ, 0xc0, !PT ;  /* 0x00000003acac7812 */ /* 0x000fe200078ec0ff */
[----:B------:R-:W-:Y:S01]  /*6770*/  FMUL R33, R44, UR28 ;  /* 0x0000001c2c217c20 */ /* 0x000fe20008400000 */
[----:B------:R-:W-:Y:S01]  /*6780*/  LOP3.LUT R39, R39, 0x3, RZ, 0xc0, !PT ;  /* 0x0000000327277812 */ /* 0x000fe200078ec0ff */
[----:B------:R-:W-:Y:S01]  /*6790*/  FMUL R31, R43, UR28 ;  /* 0x0000001c2b1f7c20 */ /* 0x000fe20008400000 */
[----:B------:R-:W-:Y:S01]  /*67a0*/  ISETP.GT.U32.AND P4, PT, R184, R152, PT ;  /* 0x00000098b800720c */ /* 0x000fe20003f84070 */
[----:B------:R-:W-:Y:S01]  /*67b0*/  FMUL R28, R37, UR28 ;  /* 0x0000001c251c7c20 */ /* 0x000fe20008400000 */
[----:B------:R-:W-:Y:S01]  /*67c0*/  ISETP.GT.U32.AND.EX P2, PT, R181, RZ, PT, P2 ;  /* 0x000000ffb500720c */ /* 0x000fe20003f44120 */
[----:B------:R-:W-:Y:S01]  /*67d0*/  FMUL R38, R49, UR28 ;  /* 0x0000001c31267c20 */ /* 0x000fe20008400000 */
[----:B------:R-:W-:Y:S01]  /*67e0*/  ISETP.GT.U32.AND.EX P1, PT, R182, RZ, PT, P1 ;  /* 0x000000ffb600720c */ /* 0x000fe20003f24110 */
[----:B------:R-:W-:Y:S01]  /*67f0*/  FMUL R36, R47, UR28 ;  /* 0x0000001c2f247c20 */ /* 0x000fe20008400000 */
[----:B------:R-:W-:Y:S01]  /*6800*/  IADD3 R164, R172, R168, R164 ;  /* 0x000000a8aca47210 */ /* 0x000fe20007ffe0a4 */
[----:B------:R-:W-:Y:S01]  /*6810*/  FMUL R30, R42, UR28 ;  /* 0x0000001c2a1e7c20 */ /* 0x000fe20008400000 */
[----:B------:R-:W-:Y:S01]  /*6820*/  LOP3.LUT R160, R160, 0x3, RZ, 0xc0, !PT ;  /* 0x00000003a0a07812 */ /* 0x000fe200078ec0ff */
[----:B------:R-:W2:Y:S01]  /*6830*/  LDL R161, [R1+0x1cc] ;  /* 0x0001cc0001a17983 */ /* 0x000ea20000100800 */
[----:B------:R-:W-:-:S02]  /*6840*/  IADD3 R39, R39, R158, R166 ;  /* 0x0000009e27277210 */ /* 0x000fc40007ffe0a6 */
[----:B------:R-:W-:Y:S01]  /*6850*/  ISETP.GT.U32.AND.EX P4, PT, R186, RZ, PT, P4 ;  /* 0x000000ffba00720c */ /* 0x000fe20003f84140 */
[----:B------:R-:W3:Y:S01]  /*6860*/  LDL R165, [R1+0x1dc] ;  /* 0x0001dc0001a57983 */ /* 0x000ee20000100800 */
[----:B------:R-:W-:Y:S02]  /*6870*/  FSEL R29, R29, -INF , !P2 ;  /* 0xff8000001d1d7808 */ /* 0x000fe40005000000 */
[----:B------:R-:W-:Y:S01]  /*6880*/  FSEL R32, R32, -INF , !P1 ;  /* 0xff80000020207808 */ /* 0x000fe20004800000 */
[----:B------:R-:W-:Y:S01]  /*6890*/  IMAD.SHL.U32 R164, R164, 0x100, RZ ;  /* 0x00000100a4a47824 */ /* 0x000fe200078e00ff */
[C---:B------:R-:W-:Y:S01]  /*68a0*/  ISETP.GT.U32.AND P2, PT, R179.reuse, R2, PT ;  /* 0x00000002b300720c */ /* 0x040fe20003f44070 */
[----:B------:R-:W-:Y:S01]  /*68b0*/  FMUL R35, R46, UR28 ;  /* 0x0000001c2e237c20 */ /* 0x000fe20008400000 */
[----:B------:R-:W-:Y:S01]  /*68c0*/  ISETP.GT.U32.AND P1, PT, R179, R152, PT ;  /* 0x00000098b300720c */ /* 0x000fe20003f24070 */
[----:B------:R-:W4:Y:S01]  /*68d0*/  LDL R162, [R1+0x1f0] ;  /* 0x0001f00001a27983 */ /* 0x000f220000100800 */
[----:B------:R-:W-:-:S02]  /*68e0*/  IADD3 R157, R160, R167, R157 ;  /* 0x000000a7a09d7210 */ /* 0x000fc40007ffe09d */
[----:B------:R-:W-:Y:S01]  /*68f0*/  LOP3.LUT R39, R39, 0xf, RZ, 0xc0, !PT ;  /* 0x0000000f27277812 */ /* 0x000fe200078ec0ff */
[----:B------:R-:W-:Y:S01]  /*6900*/  FMUL R202, R63, UR28 ;  /* 0x0000001c3fca7c20 */ /* 0x000fe20008400000 */
[----:B------:R-:W-:Y:S01]  /*6910*/  FSEL R27, R27, -INF , !P4 ;  /* 0xff8000001b1b7808 */ /* 0x000fe20006000000 */
[----:B------:R-:W-:Y:S01]  /*6920*/  FMUL R206, R66, UR28 ;  /* 0x0000001c42ce7c20 */ /* 0x000fe20008400000 */
[----:B------:R-:W-:Y:S02]  /*6930*/  ISETP.GT.U32.AND P4, PT, R180, R152, PT ;  /* 0x00000098b400720c */ /* 0x000fe40003f84070 */
[----:B------:R-:W-:Y:S01]  /*6940*/  LOP3.LUT R198, R153, 0x51, RZ, 0xfc, !PT ;  /* 0x0000005199c67812 */ /* 0x000fe200078efcff */
[----:B------:R-:W-:Y:S01]  /*6950*/  FMUL R50, R50, UR28 ;  /* 0x0000001c32327c20 */ /* 0x000fe20008400000 */
[----:B------:R-:W-:Y:S01]  /*6960*/  LOP3.LUT R163, R163, 0x3, RZ, 0xc0, !PT ;  /* 0x00000003a3a37812 */ /* 0x000fe200078ec0ff */
[----:B------:R-:W-:Y:S01]  /*6970*/  FMUL R203, R59, UR28 ;  /* 0x0000001c3bcb7c20 */ /* 0x000fe20008400000 */
[----:B------:R-:W-:Y:S01]  /*6980*/  ISETP.GT.U32.AND.EX P2, PT, R177, RZ, PT, P2 ;  /* 0x000000ffb100720c */ /* 0x000fe20003f44120 */
[----:B------:R-:W-:Y:S01]  /*6990*/  FMUL R205, R67, UR28 ;  /* 0x0000001c43cd7c20 */ /* 0x000fe20008400000 */
[----:B------:R-:W-:Y:S01]  /*69a0*/  ISETP.GT.U32.AND.EX P1, PT, R177, RZ, PT, P1 ;  /* 0x000000ffb100720c */ /* 0x000fe20003f24110 */
[----:B------:R-:W-:Y:S01]  /*69b0*/  IMAD R157, R157, 0x10, R39 ;  /* 0x000000109d9d7824 */ /* 0x000fe200078e0227 */
[----:B------:R-:W-:Y:S01]  /*69c0*/  ISETP.GT.U32.AND.EX P4, PT, R182, RZ, PT, P4 ;  /* 0x000000ffb600720c */ /* 0x000fe20003f84140 */
[----:B------:R-:W-:Y:S01]  /*69d0*/  FMUL R207, R70, UR28 ;  /* 0x0000001c46cf7c20 */ /* 0x000fe20008400000 */
[----:B------:R-:W-:Y:S01]  /*69e0*/  IADD3 R156, R163, R159, R156 ;  /* 0x0000009fa39c7210 */ /* 0x000fe20007ffe09c */
[----:B------:R-:W-:Y:S01]  /*69f0*/  FMUL R209, R74, UR28 ;  /* 0x0000001c4ad17c20 */ /* 0x000fe20008400000 */
[----:B------:R-:W-:Y:S01]  /*6a00*/  LOP3.LUT R164, R164, 0xf00, RZ, 0xe2, !PT ;  /* 0x00000f00a4a47812 */ /* 0x000fe200078ee2ff */
[----:B------:R-:W-:Y:S01]  /*6a10*/  FMUL R208, R71, UR28 ;  /* 0x0000001c47d07c20 */ /* 0x000fe20008400000 */
[----:B------:R-:W-:Y:S01]  /*6a20*/  FSEL R24, R24, -INF , !P5 ;  /* 0xff80000018187808 */ /* 0x000fe20006800000 */
[----:B------:R-:W-:Y:S01]  /*6a30*/  FMUL R37, R48, UR28 ;  /* 0x0000001c30257c20 */ /* 0x000fe20008400000 */
[----:B------:R-:W-:Y:S01]  /*6a40*/  FSEL R33, R33, -INF , !P2 ;  /* 0xff80000021217808 */ /* 0x000fe20005000000 */
[----:B------:R-:W5:Y:S01]  /*6a50*/  LDL R160, [R1+0x1e8] ;  /* 0x0001e80001a07983 */ /* 0x000f620000100800 */
[----:B------:R-:W-:-:S02]  /*6a60*/  FSEL R35, R35, -INF , !P1 ;  /* 0xff80000023237808 */ /* 0x000fc40004800000 */
[-C--:B------:R-:W-:Y:S01]  /*6a70*/  ISETP.GT.U32.AND P5, PT, R184, R2.reuse, PT ;  /* 0x00000002b800720c */ /* 0x080fe20003fa4070 */
[----:B------:R-:W3:Y:S01]  /*6a80*/  LDL R159, [R1+0x1c4] ;  /* 0x0001c400019f7983 */ /* 0x000ee20000100800 */
[-C--:B------:R-:W-:Y:S02]  /*6a90*/  ISETP.GT.U32.AND P2, PT, R175, R2.reuse, PT ;  /* 0x00000002af00720c */ /* 0x080fe40003f44070 */
[----:B------:R-:W-:Y:S01]  /*6aa0*/  ISETP.GT.U32.AND P1, PT, R174, R2, PT ;  /* 0x00000002ae00720c */ /* 0x000fe20003f24070 */
[----:B------:R-:W-:Y:S01]  /*6ab0*/  IMAD R156, R156, 0x1000, R164 ;  /* 0x000010009c9c7824 */ /* 0x000fe200078e02a4 */
[----:B------:R-:W-:Y:S01]  /*6ac0*/  FSEL R31, R31, -INF , !P4 ;  /* 0xff8000001f1f7808 */ /* 0x000fe20006000000 */
[----:B------:R-:W4:Y:S01]  /*6ad0*/  LDL R158, [R1+0x1e0] ;  /* 0x0001e000019e7983 */ /* 0x000f220000100800 */
[----:B------:R-:W-:Y:S02]  /*6ae0*/  LOP3.LUT R157, R157, 0xff, RZ, 0xc0, !PT ;  /* 0x000000ff9d9d7812 */ /* 0x000fe400078ec0ff */
[----:B------:R-:W-:Y:S01]  /*6af0*/  ISETP.GT.U32.AND P4, PT, R176, R152, PT ;  /* 0x00000098b000720c */ /* 0x000fe20003f84070 */
[----:B------:R-:W4:Y:S01]  /*6b00*/  LDL R164, [R1+0x1f8] ;  /* 0x0001f80001a47983 */ /* 0x000f220000100800 */
[----:B------:R-:W-:-:S02]  /*6b10*/  ISETP.GT.U32.AND.EX P5, PT, R186, RZ, PT, P5 ;  /* 0x000000ffba00720c */ /* 0x000fc40003fa4150 */
[----:B------:R-:W-:Y:S01]  /*6b20*/  ISETP.GT.U32.AND.EX P2, PT, R169, RZ, PT, P2 ;  /* 0x000000ffa900720c */ /* 0x000fe20003f44120 */
[----:B------:R-:W4:Y:S01]  /*6b30*/  LDL R167, [R1+0x1ec] ;  /* 0x0001ec0001a77983 */ /* 0x000f220000100800 */
[----:B------:R-:W-:Y:S01]  /*6b40*/  ISETP.GT.U32.AND.EX P1, PT, R170, RZ, PT, P1 ;  /* 0x000000ffaa00720c */ /* 0x000fe20003f24110 */
[----:B------:R-:W-:Y:S01]  /*6b50*/  IMAD.IADD R204, R156, 0x1, R157 ;  /* 0x000000019ccc7824 */ /* 0x000fe200078e029d */
[----:B------:R-:W-:Y:S01]  /*6b60*/  ISETP.GT.U32.AND.EX P4, PT, R178, RZ, PT, P4 ;  /* 0x000000ffb200720c */ /* 0x000fe20003f84140 */
[----:B------:R-:W2:Y:S01]  /*6b70*/  LDL R157, [R1+0x1bc] ;  /* 0x0001bc00019d7983 */ /* 0x000ea20000100800 */
[----:B------:R-:W-:Y:S02]  /*6b80*/  FSEL R28, R28, -INF , !P5 ;  /* 0xff8000001c1c7808 */ /* 0x000fe40006800000 */
[----:B------:R-:W-:Y:S01]  /*6b90*/  FSEL R37, R37, -INF , !P2 ;  /* 0xff80000025257808 */ /* 0x000fe20005000000 */
[----:B------:R-:W5:Y:S01]  /*6ba0*/  LDL R156, [R1+0x1d8] ;  /* 0x0001d800019c7983 */ /* 0x000f620000100800 */
[----:B------:R-:W-:-:S02]  /*6bb0*/  FSEL R38, R38, -INF , !P1 ;  /* 0xff80000026267808 */ /* 0x000fc40004800000 */
[----:B------:R-:W-:Y:S01]  /*6bc0*/  ISETP.GT.U32.AND P5, PT, R183, R152, PT ;  /* 0x00000098b700720c */ /* 0x000fe20003fa4070 */
[----:B------:R-:W4:Y:S01]  /*6bd0*/  LDL R184, [R1+0x1f4] ;  /* 0x0001f40001b87983 */ /* 0x000f220000100800 */
[C---:B------:R-:W-:Y:S02]  /*6be0*/  ISETP.GT.U32.AND P2, PT, R171.reuse, R2, PT ;  /* 0x00000002ab00720c */ /* 0x040fe40003f44070 */
[-C--:B------:R-:W-:Y:S01]  /*6bf0*/  ISETP.GT.U32.AND P1, PT, R171, R152.reuse, PT ;  /* 0x00000098ab00720c */ /* 0x080fe20003f24070 */
[----:B------:R-:W4:Y:S01]  /*6c00*/  LDL R166, [R1+0x200] ;  /* 0x0002000001a67983 */ /* 0x000f220000100800 */
[----:B------:R-:W-:Y:S02]  /*6c10*/  FSEL R36, R36, -INF , !P4 ;  /* 0xff80000024247808 */ /* 0x000fe40006000000 */
[----:B------:R-:W-:Y:S01]  /*6c20*/  ISETP.GT.U32.AND P4, PT, R174, R152, PT ;  /* 0x00000098ae00720c */ /* 0x000fe20003f84070 */
[----:B------:R-:W4:Y:S01]  /*6c30*/  LDL R186, [R1+0x1fc] ;  /* 0x0001fc0001ba7983 */ /* 0x000f220000100800 */
[----:B------:R-:W-:-:S02]  /*6c40*/  ISETP.GT.U32.AND.EX P5, PT, R181, RZ, PT, P5 ;  /* 0x000000ffb500720c */ /* 0x000fc40003fa4150 */
[C---:B------:R-:W-:Y:S01]  /*6c50*/  ISETP.GT.U32.AND.EX P2, PT, R154.reuse, RZ, PT, P2 ;  /* 0x000000ff9a00720c */ /* 0x040fe20003f44120 */
[----:B------:R-:W3:Y:S01]  /*6c60*/  LDL R174, [R1+0x1d4] ;  /* 0x0001d40001ae7983 */ /* 0x000ee20000100800 */
[----:B------:R-:W-:-:S03]  /*6c70*/  ISETP.GT.U32.AND.EX P1, PT, R154, RZ, PT, P1 ;  /* 0x000000ff9a00720c */ /* 0x000fc60003f24110 */
[----:B------:R-:W4:Y:S01]  /*6c80*/  LDL R154, [R1+0x1d0] ;  /* 0x0001d000019a7983 */ /* 0x000f220000100800 */
[----:B------:R-:W-:Y:S02]  /*6c90*/  FSEL R30, R30, -INF , !P5 ;  /* 0xff8000001e1e7808 */ /* 0x000fe40006800000 */
[----:B------:R-:W-:Y:S01]  /*6ca0*/  ISETP.GT.U32.AND P5, PT, R176, R2, PT ;  /* 0x00000002b000720c */ /* 0x000fe20003fa4070 */
[----:B------:R-:W-:Y:S01]  /*6cb0*/  FMUL R42, R52, UR28 ;  /* 0x0000001c342a7c20 */ /* 0x000fe20008400000 */
[----:B------:R-:W-:Y:S01]  /*6cc0*/  LOP3.LUT R46, R153, 0x40, RZ, 0xfc, !PT ;  /* 0x00000040992e7812 */ /* 0x000fe200078efcff */
[----:B------:R-:W-:Y:S01]  /*6cd0*/  FMUL R49, R58, UR28 ;  /* 0x0000001c3a317c20 */ /* 0x000fe20008400000 */
[----:B------:R-:W-:Y:S01]  /*6ce0*/  ISETP.GT.U32.AND.EX P5, PT, R178, RZ, PT, P5 ;  /* 0x000000ffb200720c */ /* 0x000fe20003fa4150 */
[----:B------:R-:W-:Y:S01]  /*6cf0*/  FMUL R34, R45, UR28 ;  /* 0x0000001c2d227c20 */ /* 0x000fe20008400000 */
[----:B------:R-:W4:Y:S01]  /*6d00*/  LDL R178, [R1+0x1e4] ;  /* 0x0001e40001b27983 */ /* 0x000f220000100800 */
[----:B------:R-:W-:-:S02]  /*6d10*/  FSEL R42, R42, -INF , !P2 ;  /* 0xff8000002a2a7808 */ /* 0x000fc40005000000 */
[-C--:B------:R-:W-:Y:S01]  /*6d20*/  ISETP.GT.U32.AND P2, PT, R46, R152.reuse, PT ;  /* 0x000000982e00720c */ /* 0x080fe20003f44070 */
[----:B------:R-:W-:Y:S01]  /*6d30*/  FMUL R40, R51, UR28 ;  /* 0x0000001c33287c20 */ /* 0x000fe20008400000 */
[----:B------:R-:W-:Y:S01]  /*6d40*/  LOP3.LUT R45, R153, 0x48, RZ, 0xfc, !PT ;  /* 0x00000048992d7812 */ /* 0x000fe200078efcff */
[----:B------:R-:W-:Y:S01]  /*6d50*/  FMUL R47, R54, UR28 ;  /* 0x0000001c362f7c20 */ /* 0x000fe20008400000 */
[----:B------:R-:W-:Y:S01]  /*6d60*/  ISETP.GT.U32.AND.EX P2, PT, R9, RZ, PT, P2 ;  /* 0x000000ff0900720c */ /* 0x000fe20003f44120 */
[----:B------:R-:W-:Y:S01]  /*6d70*/  FMUL R211, R79, UR28 ;  /* 0x0000001c4fd37c20 */ /* 0x000fe20008400000 */
[----:B------:R-:W-:Y:S01]  /*6d80*/  ISETP.GT.U32.AND.EX P4, PT, R170, RZ, PT, P4 ;  /* 0x000000ffaa00720c */ /* 0x000fe20003f84140 */
[----:B------:R-:W-:Y:S01]  /*6d90*/  FMUL R210, R75, UR28 ;  /* 0x0000001c4bd27c20 */ /* 0x000fe20008400000 */
[----:B------:R-:W-:Y:S01]  /*6da0*/  FSEL R49, R49, -INF , !P2 ;  /* 0xff80000031317808 */ /* 0x000fe20005000000 */
[----:B------:R-:W-:Y:S01]  /*6db0*/  FMUL R52, R62, UR28 ;  /* 0x0000001c3e347c20 */ /* 0x000fe20008400000 */
[----:B------:R-:W-:Y:S01]  /*6dc0*/  ISETP.GT.U32.AND P2, PT, R45, R152, PT ;  /* 0x000000982d00720c */ /* 0x000fe20003f44070 */
[----:B------:R-:W-:Y:S01]  /*6dd0*/  USHF.R.S32.HI UR8, URZ, 0x1f, UR5 ;  /* 0x0000001f3f087899 */ /* 0x000fe20008011405 */
[----:B------:R-:W-:Y:S01]  /*6de0*/  LOP3.LUT R41, R153, 0x50, RZ, 0xfc, !PT ;  /* 0x0000005099297812 */ /* 0x000fe200078efcff */
[----:B------:R-:W-:Y:S01]  /*6df0*/  FMUL R78, R78, UR28 ;  /* 0x0000001c4e4e7c20 */ /* 0x000fe20008400000 */
[----:B------:R-:W-:Y:S01]  /*6e00*/  ISETP.GT.U32.AND.EX P2, PT, R9, RZ, PT, P2 ;  /* 0x000000ff0900720c */ /* 0x000fe20003f44120 */
[----:B------:R-:W-:Y:S01]  /*6e10*/  FMUL R212, R82, UR28 ;  /* 0x0000001c52d47c20 */ /* 0x000fe20008400000 */
[----:B------:R-:W-:Y:S01]  /*6e20*/  LOP3.LUT R43, R153, 0x49, RZ, 0xfc, !PT ;  /* 0x00000049992b7812 */ /* 0x000fe200078efcff */
[----:B------:R-:W-:Y:S01]  /*6e30*/  FMUL R48, R55, UR28 ;  /* 0x0000001c37307c20 */ /* 0x000fe20008400000 */
[----:B------:R-:W-:Y:S01]  /*6e40*/  FSEL R34, R34, -INF , !P5 ;  /* 0xff80000022227808 */ /* 0x000fe20006800000 */
[----:B------:R-:W4:Y:S01]  /*6e50*/  LDL R168, [R1+0x208] ;  /* 0x0002080001a87983 */ /* 0x000f220000100800 */
[----:B------:R-:W-:-:S02]  /*6e60*/  FSEL R40, R40, -INF , !P4 ;  /* 0xff80000028287808 */ /* 0x000fc40006000000 */
[----:B------:R-:W-:Y:S01]  /*6e70*/  FSEL R47, R47, -INF , !P1 ;  /* 0xff8000002f2f7808 */ /* 0x000fe20004800000 */
[----:B------:R-:W4:Y:S01]  /*6e80*/  LDL R171, [R1+0x204] ;  /* 0x0002040001ab7983 */ /* 0x000f220000100800 */
[----:B------:R-:W-:Y:S02]  /*6e90*/  FSEL R52, R52, -INF , !P2 ;  /* 0xff80000034347808 */ /* 0x000fe40005000000 */
[-C--:B------:R-:W-:Y:S01]  /*6ea0*/  ISETP.GT.U32.AND P5, PT, R175, R152.reuse, PT ;  /* 0x00000098af00720c */ /* 0x080fe20003fa4070 */
[----:B------:R-:W4:Y:S01]  /*6eb0*/  LDL R170, [R1+0x210] ;  /* 0x0002100001aa7983 */ /* 0x000f220000100800 */
[-C--:B------:R-:W-:Y:S02]  /*6ec0*/  ISETP.GT.U32.AND P4, PT, R155, R152.reuse, PT ;  /* 0x000000989b00720c */ /* 0x080fe40003f84070 */
[-C--:B------:R-:W-:Y:S01]  /*6ed0*/  ISETP.GT.U32.AND P1, PT, R43, R152.reuse, PT ;  /* 0x000000982b00720c */ /* 0x080fe20003f24070 */
[----:B------:R-:W4:Y:S01]  /*6ee0*/  LDL R173, [R1+0x20c] ;  /* 0x00020c0001ad7983 */ /* 0x000f220000100800 */
[----:B------:R-:W-:-:S02]  /*6ef0*/  ISETP.GT.U32.AND P2, PT, R41, R152, PT ;  /* 0x000000982900720c */ /* 0x000fc40003f44070 */
[----:B------:R-:W-:Y:S01]  /*6f00*/  ISETP.GT.U32.AND.EX P5, PT, R169, RZ, PT, P5 ;  /* 0x000000ffa900720c */ /* 0x000fe20003fa4150 */
[----:B------:R-:W4:Y:S01]  /*6f10*/  LDL R172, [R1+0x218] ;  /* 0x0002180001ac7983 */ /* 0x000f220000100800 */
[----:B------:R-:W-:Y:S02]  /*6f20*/  ISETP.GT.U32.AND.EX P4, PT, R14, RZ, PT, P4 ;  /* 0x000000ff0e00720c */ /* 0x000fe40003f84140 */
[C---:B------:R-:W-:Y:S01]  /*6f30*/  ISETP.GT.U32.AND.EX P1, PT, R9.reuse, RZ, PT, P1 ;  /* 0x000000ff0900720c */ /* 0x040fe20003f24110 */
[----:B------:R-:W4:Y:S01]  /*6f40*/  LDL R175, [R1+0x214] ;  /* 0x0002140001af7983 */ /* 0x000f220000100800 */
[----:B------:R-:W-:Y:S02]  /*6f50*/  ISETP.GT.U32.AND.EX P2, PT, R9, RZ, PT, P2 ;  /* 0x000000ff0900720c */ /* 0x000fe40003f44120 */
[C---:B------:R-:W-:Y:S01]  /*6f60*/  LOP3.LUT R169, R153.reuse, 0x58, RZ, 0xfc, !PT ;  /* 0x0000005899a97812 */ /* 0x040fe200078efcff */
[----:B------:R-:W4:Y:S01]  /*6f70*/  LDL R177, [R1+0x21c] ;  /* 0x00021c0001b17983 */ /* 0x000f220000100800 */
[----:B------:R-:W-:-:S02]  /*6f80*/  LOP3.LUT R44, R153, 0x41, RZ, 0xfc, !PT ;  /* 0x00000041992c7812 */ /* 0x000fc400078efcff */
[----:B------:R-:W-:Y:S01]  /*6f90*/  FSEL R48, R48, -INF , !P4 ;  /* 0xff80000030307808 */ /* 0x000fe20006000000 */
[----:B------:R-:W4:Y:S01]  /*6fa0*/  LDL R176, [R1+0x228] ;  /* 0x0002280001b07983 */ /* 0x000f220000100800 */
[----:B------:R-:W-:Y:S02]  /*6fb0*/  FSEL R202, R202, -INF , !P1 ;  /* 0xff800000caca7808 */ /* 0x000fe40004800000 */
[----:B------:R-:W-:Y:S01]  /*6fc0*/  FSEL R206, R206, -INF , !P2 ;  /* 0xff800000cece7808 */ /* 0x000fe20005000000 */
[----:B------:R-:W4:Y:S01]  /*6fd0*/  LDL R179, [R1+0x224] ;  /* 0x0002240001b37983 */ /* 0x000f220000100800 */
[-C--:B------:R-:W-:Y:S02]  /*6fe0*/  ISETP.GT.U32.AND P4, PT, R44, R152.reuse, PT ;  /* 0x000000982c00720c */ /* 0x080fe40003f84070 */
[-C--:B------:R-:W-:Y:S01]  /*6ff0*/  ISETP.GT.U32.AND P1, PT, R198, R152.reuse, PT ;  /* 0x00000098c600720c */ /* 0x080fe20003f24070 */
[----:B------:R-:W4:Y:S01]  /*7000*/  LDL R181, [R1+0x22c] ;  /* 0x00022c0001b57983 */ /* 0x000f220000100800 */
[----:B------:R-:W-:-:S02]  /*7010*/  ISETP.GT.U32.AND P2, PT, R169, R152, PT ;  /* 0x00000098a900720c */ /* 0x000fc40003f44070 */
[----:B------:R-:W-:Y:S01]  /*7020*/  LOP3.LUT R204, R204, 0xffff, RZ, 0xc0, !PT ;  /* 0x0000ffffcccc7812 */ /* 0x000fe200078ec0ff */
[----:B------:R-:W4:Y:S01]  /*7030*/  LDL R180, [R1+0x238] ;  /* 0x0002380001b47983 */ /* 0x000f220000100800 */
[----:B------:R-:W-:Y:S02]  /*7040*/  FSEL R39, R50, -INF , !P5 ;  /* 0xff80000032277808 */ /* 0x000fe40006800000 */
[C---:B------:R-:W-:Y:S01]  /*7050*/  ISETP.GT.U32.AND.EX P4, PT, R9.reuse, RZ, PT, P4 ;  /* 0x000000ff0900720c */ /* 0x040fe20003f84140 */
[----:B------:R-:W4:Y:S01]  /*7060*/  LDL R183, [R1+0x234] ;  /* 0x0002340001b77983 */ /* 0x000f220000100800 */
[C---:B------:R-:W-:Y:S02]  /*7070*/  ISETP.GT.U32.AND.EX P1, PT, R9.reuse, RZ, PT, P1 ;  /* 0x000000ff0900720c */ /* 0x040fe40003f24110 */
[----:B------:R-:W-:Y:S01]  /*7080*/  ISETP.GT.U32.AND.EX P2, PT, R9, RZ, PT, P2 ;  /* 0x000000ff0900720c */ /* 0x000fe20003f44120 */
[----:B------:R-:W4:Y:S01]  /*7090*/  LDL R182, [R1+0x240] ;  /* 0x0002400001b67983 */ /* 0x000f220000100800 */
[----:B------:R-:W-:-:S02]  /*70a0*/  LOP3.LUT R163, R153, 0x59, RZ, 0xfc, !PT ;  /* 0x0000005999a37812 */ /* 0x000fc400078efcff */
[--C-:B------:R-:W-:Y:S01]  /*70b0*/  SHF.R.U32.HI R50, RZ, 0xd, R204.reuse ;  /* 0x0000000dff327819 */ /* 0x100fe200000116cc */
[----:B------:R-:W4:Y:S01]  /*70c0*/  LDL R185, [R1+0x23c] ;  /* 0x00023c0001b97983 */ /* 0x000f220000100800 */
[----:B------:R-:W-:Y:S02]  /*70d0*/  SHF.R.U32.HI R51, RZ, 0xc, R204 ;  /* 0x0000000cff337819 */ /* 0x000fe400000116cc */
[----:B------:R-:W-:Y:S01]  /*70e0*/  FSEL R203, R203, -INF , !P4 ;  /* 0xff800000cbcb7808 */ /* 0x000fe20006000000 */
[----:B------:R-:W4:Y:S01]  /*70f0*/  LDL R187, [R1+0x244] ;  /* 0x0002440001bb7983 */ /* 0x000f220000100800 */
[----:B------:R-:W-:Y:S02]  /*7100*/  FSEL R205, R205, -INF , !P1 ;  /* 0xff800000cdcd7808 */ /* 0x000fe40004800000 */
[----:B------:R-:W-:Y:S02]  /*7110*/  FSEL R207, R207, -INF , !P2 ;  /* 0xff800000cfcf7808 */ /* 0x000fe40005000000 */
[----:B------:R-:W-:-:S02]  /*7120*/  ISETP.GT.U32.AND P4, PT, R163, R152, PT ;  /* 0x00000098a300720c */ /* 0x000fc40003f84070 */
[----:B------:R-:W-:Y:S02]  /*7130*/  LOP3.LUT P1, RZ, R50, 0x1, RZ, 0xc0, !PT ;  /* 0x0000000132ff7812 */ /* 0x000fe4000782c0ff */
[----:B------:R-:W-:Y:S02]  /*7140*/  LOP3.LUT P2, RZ, R51, 0x1, RZ, 0xc0, !PT ;  /* 0x0000000133ff7812 */ /* 0x000fe4000784c0ff */
[--C-:B------:R-:W-:Y:S02]  /*7150*/  SHF.R.U32.HI R51, RZ, 0x8, R204.reuse ;  /* 0x00000008ff337819 */ /* 0x100fe400000116cc */
[----:B------:R-:W-:Y:S02]  /*7160*/  ISETP.GT.U32.AND.EX P4, PT, R9, RZ, PT, P4 ;  /* 0x000000ff0900720c */ /* 0x000fe40003f84140 */
[----:B------:R-:W-:Y:S02]  /*7170*/  FSEL R209, R209, -INF , !P1 ;  /* 0xff800000d1d17808 */ /* 0x000fe40004800000 */
[----:B------:R-:W-:-:S02]  /*7180*/  SHF.R.U32.HI R50, RZ, 0x9, R204 ;  /* 0x00000009ff327819 */ /* 0x000fc400000116cc */
[----:B------:R-:W-:Y:S02]  /*7190*/  LOP3.LUT P1, RZ, R51, 0x1, RZ, 0xc0, !PT ;  /* 0x0000000133ff7812 */ /* 0x000fe4000782c0ff */
[----:B------:R-:W-:Y:S02]  /*71a0*/  FSEL R208, R208, -INF , !P4 ;  /* 0xff800000d0d07808 */ /* 0x000fe40006000000 */
[----:B------:R-:W-:Y:S02]  /*71b0*/  LOP3.LUT P4, RZ, R50, 0x1, RZ, 0xc0, !PT ;  /* 0x0000000132ff7812 */ /* 0x000fe4000788c0ff */
[----:B------:R-:W-:Y:S02]  /*71c0*/  FSEL R211, R211, -INF , !P1 ;  /* 0xff800000d3d37808 */ /* 0x000fe40004800000 */
[----:B------:R-:W-:Y:S02]  /*71d0*/  SHF.R.U32.HI R50, RZ, 0x5, R204 ;  /* 0x00000005ff327819 */ /* 0x000fe400000116cc */
[----:B------:R-:W-:-:S02]  /*71e0*/  IADD3 R54, P1, R214, UR5, RZ ;  /* 0x00000005d6367c10 */ /* 0x000fc4000ff3e0ff */
[----:B------:R-:W-:Y:S01]  /*71f0*/  FSEL R210, R210, -INF , !P2 ;  /* 0xff800000d2d27808 */ /* 0x000fe20005000000 */
[----:B------:R-:W4:Y:S01]  /*7200*/  LDL R214, [R1+0x274] ;  /* 0x0002740001d67983 */ /* 0x000f220000100800 */
[----:B------:R-:W-:Y:S02]  /*7210*/  LOP3.LUT P2, RZ, R50, 0x1, RZ, 0xc0, !PT ;  /* 0x0000000132ff7812 */ /* 0x000fe4000784c0ff */
[----:B------:R-:W-:Y:S02]  /*7220*/  FSEL R82, R78, -INF , !P4 ;  /* 0xff8000004e527808 */ /* 0x000fe40006000000 */
[----:B------:R-:W-:Y:S02]  /*7230*/  IADD3.X R55, R199, UR8, RZ, P1, !PT ;  /* 0x00000008c7377c10 */ /* 0x000fe40008ffe4ff */
[----:B------:R-:W-:Y:S01]  /*7240*/  IADD3 R50, P4, R215, UR5, RZ ;  /* 0x00000005d7327c10 */ /* 0x000fe2000ff9e0ff */
[----:B------:R-:W4:Y:S01]  /*7250*/  LDL R199, [R1+0x280] ;  /* 0x0002800001c77983 */ /* 0x000f220000100800 */
[----:B------:R-:W-:-:S02]  /*7260*/  IADD3 R66, P1, R197, UR5, RZ ;  /* 0x00000005c5427c10 */ /* 0x000fc4000ff3e0ff */
[----:B------:R-:W-:Y:S01]  /*7270*/  IADD3.X R51, R201, UR8, RZ, P4, !PT ;  /* 0x00000008c9337c10 */ /* 0x000fe2000a7fe4ff */
[----:B------:R-:W4:Y:S01]  /*7280*/  LDL R197, [R1+0x26c] ;  /* 0x00026c0001c57983 */ /* 0x000f220000100800 */
[----:B------:R-:W-:Y:S02]  /*7290*/  IADD3.X R67, R192, UR8, RZ, P1, !PT ;  /* 0x00000008c0437c10 */ /* 0x000fe40008ffe4ff */
[----:B------:R-:W-:Y:S01]  /*72a0*/  IADD3 R62, P4, R200, UR5, RZ ;  /* 0x00000005c83e7c10 */ /* 0x000fe2000ff9e0ff */
[----:B------:R-:W4:Y:S01]  /*72b0*/  LDL R192, [R1+0x268] ;  /* 0x0002680001c07983 */ /* 0x000f220000100800 */
[----:B------:R-:W-:Y:S02]  /*72c0*/  IADD3 R78, P1, R191, UR5, RZ ;  /* 0x00000005bf4e7c10 */ /* 0x000fe4000ff3e0ff */
[----:B------:R-:W-:Y:S01]  /*72d0*/  IADD3.X R63, R194, UR8, RZ, P4, !PT ;  /* 0x00000008c23f7c10 */ /* 0x000fe2000a7fe4ff */
[----:B------:R-:W4:Y:S01]  /*72e0*/  LDL R191, [R1+0x254] ;  /* 0x0002540001bf7983 */ /* 0x000f220000100800 */
[----:B------:R-:W-:-:S02]  /*72f0*/  IADD3 R74, P4, R193, UR5, RZ ;  /* 0x00000005c14a7c10 */ /* 0x000fc4000ff9e0ff */
[----:B------:R-:W-:Y:S01]  /*7300*/  FSEL R212, R212, -INF , !P2 ;  /* 0xff800000d4d47808 */ /* 0x000fe20005000000 */
[----:B------:R-:W4:Y:S01]  /*7310*/  LDL R193, [R1+0x25c] ;  /* 0x00025c0001c17983 */ /* 0x000f220000100800 */
[----:B------:R-:W-:Y:S02]  /*7320*/  IADD3.X R75, R188, UR8, RZ, P4, !PT ;  /* 0x00000008bc4b7c10 */ /* 0x000fe4000a7fe4ff */
[----:B------:R-:W-:Y:S01]  /*7330*/  IADD3 R58, P2, R213, UR5, RZ ;  /* 0x00000005d53a7c10 */ /* 0x000fe2000ff5e0ff */
[----:B------:R-:W4:Y:S01]  /*7340*/  LDL R188, [R1+0x258] ;  /* 0x0002580001bc7983 */ /* 0x000f220000100800 */
[----:B------:R-:W-:Y:S02]  /*7350*/  ISETP.GT.U32.AND P0, PT, R155, R2, PT ;  /* 0x000000029b00720c */ /* 0x000fe40003f04070 */
[----:B------:R-:W-:Y:S01]  /*7360*/  IADD3.X R59, R196, UR8, RZ, P2, !PT ;  /* 0x00000008c43b7c10 */ /* 0x000fe200097fe4ff */
[----:B------:R-:W4:Y:S01]  /*7370*/  LDL R194, [R1+0x270] ;  /* 0x0002700001c27983 */ /* 0x000f220000100800 */
[----:B------:R-:W-:-:S03]  /*7380*/  IADD3 R70, P2, R195, UR5, RZ ;  /* 0x00000005c3467c10 */ /* 0x000fc6000ff5e0ff */
[----:B------:R-:W4:Y:S01]  /*7390*/  LDL R195, [R1+0x264] ;  /* 0x0002640001c37983 */ /* 0x000f220000100800 */
[----:B------:R-:W-:Y:S02]  /*73a0*/  IADD3.X R71, R190, UR8, RZ, P2, !PT ;  /* 0x00000008be477c10 */ /* 0x000fe400097fe4ff */
[----:B------:R-:W-:Y:S01]  /*73b0*/  IADD3 R152, P2, R189, UR5, RZ ;  /* 0x00000005bd987c10 */ /* 0x000fe2000ff5e0ff */
[----:B------:R-:W4:Y:S04]  /*73c0*/  LDL R190, [R1+0x260] ;  /* 0x0002600001be7983 */ /* 0x000f280000100800 */
[----:B------:R-:W4:Y:S04]  /*73d0*/  LDL R189, [R1+0x24c] ;  /* 0x00024c0001bd7983 */ /* 0x000f280000100800 */
[----:B------:R-:W4:Y:S04]  /*73e0*/  LDL R196, [R1+0x278] ;  /* 0x0002780001c47983 */ /* 0x000f280000100800 */
[----:B------:R-:W4:Y:S04]  /*73f0*/  LDL R201, [R1+0x27c] ;  /* 0x00027c0001c97983 */ /* 0x000f280000100800 */
[----:B------:R-:W4:Y:S04]  /*7400*/  LDL R200, [R1+0x288] ;  /* 0x0002880001c87983 */ /* 0x000f280000100800 */
[----:B------:R-:W4:Y:S04]  /*7410*/  LDL R213, [R1+0x284] ;  /* 0x0002840001d57983 */ /* 0x000f280000100800 */
[----:B------:R-:W4:Y:S04]  /*7420*/  LDG.E.U8 R215, desc[UR22][R58.64] ;  /* 0x000000163ad77981 */ /* 0x000f28000c1e1100 */
[----:B------:R-:W4:Y:S01]  /*7430*/  LDG.E.U8 R216, desc[UR22][R62.64] ;  /* 0x000000163ed87981 */ /* 0x000f22000c1e1100 */
[----:B--2---:R-:W-:-:S02]  /*7440*/  IADD3.X R79, R157, UR8, RZ, P1, !PT ;  /* 0x000000089d4f7c10 */ /* 0x004fc40008ffe4ff */
[----:B-----5:R-:W-:-:S04]  /*7450*/  IADD3 R156, P1, R156, UR5, RZ ;  /* 0x000000059c9c7c10 */ /* 0x020fc8000ff3e0ff */
[----:B---3--:R-:W-:Y:S02]  /*7460*/  IADD3.X R157, R174, UR8, RZ, P1, !PT ;  /* 0x00000008ae9d7c10 */ /* 0x008fe40008ffe4ff */
[----:B------:R-:W2:Y:S01]  /*7470*/  LDL R174, [R1+0x220] ;  /* 0x0002200001ae7983 */ /* 0x000ea20000100800 */
[----:B----4-:R-:W-:-:S04]  /*7480*/  IADD3 R154, P4, R154, UR5, RZ ;  /* 0x000000059a9a7c10 */ /* 0x010fc8000ff9e0ff */
[----:B------:R-:W-:Y:S02]  /*7490*/  IADD3.X R155, R161, UR8, RZ, P4, !PT ;  /* 0x00000008a19b7c10 */ /* 0x000fe4000a7fe4ff */
[----:B------:R-:W-:-:S04]  /*74a0*/  IADD3 R160, P4, R160, UR5, RZ ;  /* 0x00000005a0a07c10 */ /* 0x000fc8000ff9e0ff */
[----:B------:R-:W-:Y:S02]  /*74b0*/  IADD3.X R161, R178, UR8, RZ, P4, !PT ;  /* 0x00000008b2a17c10 */ /* 0x000fe4000a7fe4ff */
[----:B------:R-:W3:Y:S01]  /*74c0*/  LDL R178, [R1+0x230] ;  /* 0x0002300001b27983 */ /* 0x000ee20000100800 */
[----:B------:R-:W-:Y:S02]  /*74d0*/  IADD3.X R153, R159, UR8, RZ, P2, !PT ;  /* 0x000000089f997c10 */ /* 0x000fe400097fe4ff */
[----:B------:R-:W-:Y:S02]  /*74e0*/  IADD3 R158, P2, R158, UR5, RZ ;  /* 0x000000059e9e7c10 */ /* 0x000fe4000ff5e0ff */
[----:B------:R-:W-:Y:S02]  /*74f0*/  IADD3 R162, P1, R162, UR5, RZ ;  /* 0x00000005a2a27c10 */ /* 0x000fe4000ff3e0ff */
[----:B------:R-:W-:Y:S02]  /*7500*/  IADD3.X R159, R165, UR8, RZ, P2, !PT ;  /* 0x00000008a59f7c10 */ /* 0x000fe400097fe4ff */
[----:B------:R-:W-:-:S02]  /*7510*/  IADD3 R164, P2, R164, UR5, RZ ;  /* 0x00000005a4a47c10 */ /* 0x000fc4000ff5e0ff */
[----:B------:R-:W-:Y:S02]  /*7520*/  ISETP.GT.U32.AND P4, PT, R163, R2, PT ;  /* 0x00000002a300720c */ /* 0x000fe40003f84070 */
[----:B------:R-:W-:Y:S02]  /*7530*/  IADD3.X R163, R167, UR8, RZ, P1, !PT ;  /* 0x00000008a7a37c10 */ /* 0x000fe40008ffe4ff */
[----:B------:R-:W-:Y:S02]  /*7540*/  IADD3.X R165, R184, UR8, RZ, P2, !PT ;  /* 0x00000008b8a57c10 */ /* 0x000fe400097fe4ff */
[----:B------:R-:W-:Y:S01]  /*7550*/  IADD3 R166, P1, R166, UR5, RZ ;  /* 0x00000005a6a67c10 */ /* 0x000fe2000ff3e0ff */
[----:B------:R-:W4:Y:S03]  /*7560*/  LDL R184, [R1+0x248] ;  /* 0x0002480001b87983 */ /* 0x000f260000100800 */
[----:B------:R-:W-:-:S02]  /*7570*/  IADD3.X R167, R186, UR8, RZ, P1, !PT ;  /* 0x00000008baa77c10 */ /* 0x000fc40008ffe4ff */
[----:B------:R-:W5:Y:S01]  /*7580*/  LDL R186, [R1+0x250] ;  /* 0x0002500001ba7983 */ /* 0x000f620000100800 */
[----:B------:R-:W-:Y:S02]  /*7590*/  IADD3 R168, P2, R168, UR5, RZ ;  /* 0x00000005a8a87c10 */ /* 0x000fe4000ff5e0ff */
[----:B------:R-:W-:Y:S01]  /*75a0*/  ISETP.GT.U32.AND P1, PT, R169, R2, PT ;  /* 0x00000002a900720c */ /* 0x000fe20003f24070 */
[----:B------:R-:W5:Y:S01]  /*75b0*/  LDG.E.U8 R166, desc[UR22][R166.64] ;  /* 0x00000016a6a67981 */ /* 0x000f62000c1e1100 */
[----:B------:R-:W-:Y:S02]  /*75c0*/  IADD3.X R169, R171, UR8, RZ, P2, !PT ;  /* 0x00000008aba97c10 */ /* 0x000fe400097fe4ff */
[----:B------:R-:W-:-:S03]  /*75d0*/  IADD3 R170, P2, R170, UR5, RZ ;  /* 0x00000005aaaa7c10 */ /* 0x000fc6000ff5e0ff */
[----:B------:R-:W5:Y:S01]  /*75e0*/  LDG.E.U8 R168, desc[UR22][R168.64] ;  /* 0x00000016a8a87981 */ /* 0x000f62000c1e1100 */
[----:B------:R-:W-:Y:S02]  /*75f0*/  IADD3.X R171, R173, UR8, RZ, P2, !PT ;  /* 0x00000008adab7c10 */ /* 0x000fe400097fe4ff */
[----:B------:R-:W-:Y:S01]  /*7600*/  IADD3 R172, P2, R172, UR5, RZ ;  /* 0x00000005acac7c10 */ /* 0x000fe2000ff5e0ff */
[----:B------:R-:W5:Y:S03]  /*7610*/  LDL R167, [R1+0x2fc] ;  /* 0x0002fc0001a77983 */ /* 0x000f660000100800 */
[----:B------:R-:W-:Y:S01]  /*7620*/  IADD3.X R173, R175, UR8, RZ, P2, !PT ;  /* 0x00000008afad7c10 */ /* 0x000fe200097fe4ff */
[----:B------:R-:W5:Y:S04]  /*7630*/  LDG.E.U8 R170, desc[UR22][R170.64] ;  /* 0x00000016aaaa7981 */ /* 0x000f68000c1e1100 */
[----:B------:R-:W5:Y:S04]  /*7640*/  LDL R169, [R1+0x304] ;  /* 0x0003040001a97983 */ /* 0x000f680000100800 */
[----:B------:R-:W5:Y:S04]  /*7650*/  LDG.E.U8 R172, desc[UR22][R172.64] ;  /* 0x00000016acac7981 */ /* 0x000f68000c1e1100 */
[----:B------:R-:W5:Y:S04]  /*7660*/  LDL R171, [R1+0x308] ;  /* 0x0003080001ab7983 */ /* 0x000f680000100800 */
[----:B------:R-:W5:Y:S01]  /*7670*/  LDL R173, [R1+0x30c] ;  /* 0x00030c0001ad7983 */ /* 0x000f620000100800 */
[----:B--2---:R-:W-:-:S04]  /*7680*/  IADD3 R174, P2, R174, UR5, RZ ;  /* 0x00000005aeae7c10 */ /* 0x004fc8000ff5e0ff */
[----:B------:R-:W-:Y:S02]  /*7690*/  IADD3.X R175, R177, UR8, RZ, P2, !PT ;  /* 0x00000008b1af7c10 */ /* 0x000fe400097fe4ff */
[----:B------:R-:W-:-:S03]  /*76a0*/  IADD3 R176, P2, R176, UR5, RZ ;  /* 0x00000005b0b07c10 */ /* 0x000fc6000ff5e0ff */
[----:B------:R-:W2:Y:S01]  /*76b0*/  LDG.E.U8 R174, desc[UR22][R174.64] ;  /* 0x00000016aeae7981 */ /* 0x000ea2000c1e1100 */
[----:B------:R-:W-:Y:S02]  /*76c0*/  IADD3.X R177, R179, UR8, RZ, P2, !PT ;  /* 0x00000008b3b17c10 */ /* 0x000fe400097fe4ff */
[----:B---3--:R-:W-:-:S03]  /*76d0*/  IADD3 R178, P2, R178, UR5, RZ ;  /* 0x00000005b2b27c10 */ /* 0x008fc6000ff5e0ff */
[----:B------:R-:W3:Y:S01]  /*76e0*/  LDG.E.U8 R176, desc[UR22][R176.64] ;  /* 0x00000016b0b07981 */ /* 0x000ee2000c1e1100 */
[----:B------:R-:W-:-:S03]  /*76f0*/  IADD3.X R179, R181, UR8, RZ, P2, !PT ;  /* 0x00000008b5b37c10 */ /* 0x000fc600097fe4ff */
[----:B------:R-:W2:Y:S01]  /*7700*/  LDL R175, [R1+0x310] ;  /* 0x0003100001af7983 */ /* 0x000ea20000100800 */
[----:B------:R-:W-:-:S03]  /*7710*/  IADD3 R180, P2, R180, UR5, RZ ;  /* 0x00000005b4b47c10 */ /* 0x000fc6000ff5e0ff */
[----:B------:R-:W3:Y:S01]  /*7720*/  LDG.E.U8 R178, desc[UR22][R178.64] ;  /* 0x00000016b2b27981 */ /* 0x000ee2000c1e1100 */
[----:B------:R-:W-:Y:S02]  /*7730*/  IADD3.X R181, R183, UR8, RZ, P2, !PT ;  /* 0x00000008b7b57c10 */ /* 0x000fe400097fe4ff */
[----:B------:R-:W-:Y:S01]  /*7740*/  IADD3 R182, P2, R182, UR5, RZ ;  /* 0x00000005b6b67c10 */ /* 0x000fe2000ff5e0ff */
[----:B------:R-:W3:Y:S03]  /*7750*/  LDL R177, [R1+0x314] ;  /* 0x0003140001b17983 */ /* 0x000ee60000100800 */
[----:B------:R-:W-:Y:S01]  /*7760*/  IADD3.X R183, R185, UR8, RZ, P2, !PT ;  /* 0x00000008b9b77c10 */ /* 0x000fe200097fe4ff */
[----:B------:R-:W3:Y:S01]  /*7770*/  LDG.E.U8 R180, desc[UR22][R180.64] ;  /* 0x00000016b4b47981 */ /* 0x000ee2000c1e1100 */
[----:B----4-:R-:W-:-:S03]  /*7780*/  IADD3 R184, P2, R184, UR5, RZ ;  /* 0x00000005b8b87c10 */ /* 0x010fc6000ff5e0ff */
[----:B------:R-:W4:Y:S01]  /*7790*/  LDL R179, [R1+0x318] ;  /* 0x0003180001b37983 */ /* 0x000f220000100800 */
[----:B------:R-:W-:Y:S02]  /*77a0*/  IADD3.X R185, R187, UR8, RZ, P2, !PT ;  /* 0x00000008bbb97c10 */ /* 0x000fe400097fe4ff */
[----:B-----5:R-:W-:Y:S01]  /*77b0*/  IADD3 R186, P2, R186, UR5, RZ ;  /* 0x00000005baba7c10 */ /* 0x020fe2000ff5e0ff */
[----:B------:R-:W5:Y:S03]  /*77c0*/  LDG.E.U8 R182, desc[UR22][R182.64] ;  /* 0x00000016b6b67981 */ /* 0x000f66000c1e1100 */
[----:B------:R-:W-:Y:S01]  /*77d0*/  IADD3.X R187, R189, UR8, RZ, P2, !PT ;  /* 0x00000008bdbb7c10 */ /* 0x000fe200097fe4ff */
[----:B------:R-:W5:Y:S01]  /*77e0*/  LDG.E.U8 R184, desc[UR22][R184.64] ;  /* 0x00000016b8b87981 */ /* 0x000f62000c1e1100 */
[----:B------:R-:W-:-:S03]  /*77f0*/  IADD3 R188, P2, R188, UR5, RZ ;  /* 0x00000005bcbc7c10 */ /* 0x000fc6000ff5e0ff */
[----:B------:R-:W5:Y:S01]  /*7800*/  LDG.E.U8 R186, desc[UR22][R186.64] ;  /* 0x00000016baba7981 */ /* 0x000f62000c1e1100 */
[----:B------:R-:W-:Y:S02]  /*7810*/  IADD3.X R189, R191, UR8, RZ, P2, !PT ;  /* 0x00000008bfbd7c10 */ /* 0x000fe400097fe4ff */
[----:B------:R-:W-:Y:S01]  /*7820*/  IADD3 R190, P2, R190, UR5, RZ ;  /* 0x00000005bebe7c10 */ /* 0x000fe2000ff5e0ff */
[----:B------:R-:W5:Y:S03]  /*7830*/  LDL R181, [R1+0x31c] ;  /* 0x00031c0001b57983 */ /* 0x000f660000100800 */
[----:B------:R-:W-:Y:S01]  /*7840*/  IADD3.X R191, R193, UR8, RZ, P2, !PT ;  /* 0x00000008c1bf7c10 */ /* 0x000fe200097fe4ff */
[----:B------:R-:W5:Y:S01]  /*7850*/  LDL R185, [R1+0x328] ;  /* 0x0003280001b97983 */ /* 0x000f620000100800 */
[----:B------:R-:W-:-:S03]  /*7860*/  IADD3 R192, P2, R192, UR5, RZ ;  /* 0x00000005c0c07c10 */ /* 0x000fc6000ff5e0ff */
[----:B------:R-:W5:Y:S01]  /*7870*/  LDL R187, [R1+0x320] ;  /* 0x0003200001bb7983 */ /* 0x000f620000100800 */
[----:B------:R-:W-:Y:S02]  /*7880*/  IADD3.X R193, R195, UR8, RZ, P2, !PT ;  /* 0x00000008c3c17c10 */ /* 0x000fe400097fe4ff */
[----:B------:R-:W-:Y:S01]  /*7890*/  IADD3 R194, P2, R194, UR5, RZ ;  /* 0x00000005c2c27c10 */ /* 0x000fe2000ff5e0ff */
[----:B------:R-:W5:Y:S03]  /*78a0*/  LDL R183, [R1+0x330] ;  /* 0x0003300001b77983 */ /* 0x000f660000100800 */
[----:B------:R-:W-:Y:S01]  /*78b0*/  IADD3.X R195, R197, UR8, RZ, P2, !PT ;  /* 0x00000008c5c37c10 */ /* 0x000fe200097fe4ff */
[----:B------:R-:W5:Y:S01]  /*78c0*/  LDG.E.U8 R192, desc[UR22][R192.64] ;  /* 0x00000016c0c07981 */ /* 0x000f62000c1e1100 */
[----:B------:R-:W-:-:S03]  /*78d0*/  IADD3 R196, P2, R196, UR5, RZ ;  /* 0x00000005c4c47c10 */ /* 0x000fc6000ff5e0ff */
[----:B------:R-:W5:Y:S01]  /*78e0*/  LDG.E.U8 R194, desc[UR22][R194.64] ;  /* 0x00000016c2c27981 */ /* 0x000f62000c1e1100 */
[----:B------:R-:W-:Y:S02]  /*78f0*/  IADD3.X R197, R214, UR8, RZ, P2, !PT ;  /* 0x00000008d6c57c10 */ /* 0x000fe400097fe4ff */
[----:B------:R-:W-:Y:S01]  /*7900*/  ISETP.GT.U32.AND P2, PT, R198, R2, PT ;  /* 0x00000002c600720c */ /* 0x000fe20003f44070 */
[----:B------:R-:W5:Y:S01]  /*7910*/  LDG.E.U8 R214, desc[UR22][R54.64] ;  /* 0x0000001636d67981 */ /* 0x000f62000c1e1100 */
[----:B------:R-:W-:-:S03]  /*7920*/  IADD3 R198, P5, R199, UR5, RZ ;  /* 0x00000005c7c67c10 */ /* 0x000fc6000ffbe0ff */
[----:B------:R-:W5:Y:S01]  /*7930*/  LDG.E.U8 R196, desc[UR22][R196.64] ;  /* 0x00000016c4c47981 */ /* 0x000f62000c1e1100 */
[----:B------:R-:W-:Y:S02]  /*7940*/  IADD3.X R199, R201, UR8, RZ, P5, !PT ;  /* 0x00000008c9c77c10 */ /* 0x000fe4000affe4ff */
[----:B------:R-:W-:Y:S01]  /*7950*/  IADD3 R200, P5, R200, UR5, RZ ;  /* 0x00000005c8c87c10 */ /* 0x000fe2000ffbe0ff */
[----:B------:R-:W5:Y:S03]  /*7960*/  LDL R195, [R1+0x338] ;  /* 0x0003380001c37983 */ /* 0x000f660000100800 */
[----:B------:R-:W-:Y:S01]  /*7970*/  IADD3.X R201, R213, UR8, RZ, P5, !PT ;  /* 0x00000008d5c97c10 */ /* 0x000fe2000affe4ff */
[----:B------:R-:W5:Y:S04]  /*7980*/  LDG.E.U8 R198, desc[UR22][R198.64] ;  /* 0x00000016c6c67981 */ /* 0x000f68000c1e1100 */
[----:B------:R0:W5:Y:S04]  /*7990*/  LDG.E.U8 R213, desc[UR22][R50.64] ;  /* 0x0000001632d57981 */ /* 0x000168000c1e1100 */
[----:B------:R-:W5:Y:S04]  /*79a0*/  LDL R197, [R1+0x32c] ;  /* 0x00032c0001c57983 */ /* 0x000f680000100800 */
[----:B------:R-:W5:Y:S01]  /*79b0*/  LDL R199, [R1+0x324] ;  /* 0x0003240001c77983 */ /* 0x000f620000100800 */
[----:B0-----:R-:W-:-:S03]  /*79c0*/  IADD3 R50, P5, R218, UR5, RZ ;  /* 0x00000005da327c10 */ /* 0x001fc6000ffbe0ff */
[----:B------:R-:W5:Y:S01]  /*79d0*/  LDG.E.U8 R218, desc[UR22][R70.64] ;  /* 0x0000001646da7981 */ /* 0x000f62000c1e1100 */
[----:B------:R-:W-:Y:S02]  /*79e0*/  IADD3.X R51, R217, UR8, RZ, P5, !PT ;  /* 0x00000008d9337c10 */ /* 0x000fe4000affe4ff */
[----:B------:R-:W-:Y:S01]  /*79f0*/  IADD3 R54, P5, R220, UR5, RZ ;  /* 0x00000005dc367c10 */ /* 0x000fe2000ffbe0ff */
[----:B------:R0:W5:Y:S03]  /*7a00*/  LDG.E.U8 R217, desc[UR22][R66.64] ;  /* 0x0000001642d97981 */ /* 0x000166000c1e1100 */
[----:B------:R-:W-:Y:S01]  /*7a10*/  IADD3.X R55, R219, UR8, RZ, P5, !PT ;  /* 0x00000008db377c10 */ /* 0x000fe2000affe4ff */
[----:B------:R-:W5:Y:S01]  /*7a20*/  LDG.E.U8 R220, desc[UR22][R78.64] ;  /* 0x000000164edc7981 */ /* 0x000f62000c1e1100 */
[----:B------:R-:W-:-:S03]  /*7a30*/  IADD3 R58, P5, R222, UR5, RZ ;  /* 0x00000005de3a7c10 */ /* 0x000fc6000ffbe0ff */
[----:B------:R1:W5:Y:S01]  /*7a40*/  LDG.E.U8 R219, desc[UR22][R74.64] ;  /* 0x000000164adb7981 */ /* 0x000362000c1e1100 */
[----:B------:R-:W-:Y:S02]  /*7a50*/  IADD3.X R59, R221, UR8, RZ, P5, !PT ;  /* 0x00000008dd3b7c10 */ /* 0x000fe4000affe4ff */
[----:B------:R-:W-:Y:S01]  /*7a60*/  IADD3 R62, P5, R224, UR5, RZ ;  /* 0x00000005e03e7c10 */ /* 0x000fe2000ffbe0ff */
[----:B------:R2:W5:Y:S03]  /*7a70*/  LDG.E.U8 R221, desc[UR22][R152.64] ;  /* 0x0000001698dd7981 */ /* 0x000566000c1e1100 */
[----:B------:R-:W-:Y:S01]  /*7a80*/  IADD3.X R63, R223, UR8, RZ, P5, !PT ;  /* 0x00000008df3f7c10 */ /* 0x000fe2000affe4ff */
[----:B------:R-:W5:Y:S04]  /*7a90*/  LDG.E.U8 R224, desc[UR22][R158.64] ;  /* 0x000000169ee07981 */ /* 0x000f68000c1e1100 */
[----:B------:R-:W5:Y:S04]  /*7aa0*/  LDG.E.U8 R223, desc[UR22][R156.64] ;  /* 0x000000169cdf7981 */ /* 0x000f68000c1e1100 */
[----:B------:R-:W2:Y:S04]  /*7ab0*/  LDL R152, [R1+0x2b8] ;  /* 0x0002b80001987983 */ /* 0x000ea80000100800 */
[----:B------:R-:W3:Y:S04]  /*7ac0*/  LDL R158, [R1+0x2c8] ;  /* 0x0002c800019e7983 */ /* 0x000ee80000100800 */
[----:B------:R-:W1:Y:S04]  /*7ad0*/  LDL R156, [R1+0x2c0] ;  /* 0x0002c000019c7983 */ /* 0x000e680000100800 */
[----:B------:R-:W4:Y:S01]  /*7ae0*/  LDL R157, [R1+0x2bc] ;  /* 0x0002bc00019d7983 */ /* 0x000f220000100800 */
[----:B0-----:R-:W-:-:S03]  /*7af0*/  IADD3 R66, P5, R226, UR5, RZ ;  /* 0x00000005e2427c10 */ /* 0x001fc6000ffbe0ff */
[----:B------:R-:W5:Y:S01]  /*7b00*/  LDL R153, [R1+0x2c4] ;  /* 0x0002c40001997983 */ /* 0x000f620000100800 */
[----:B------:R-:W-:-:S03]  /*7b10*/  IADD3.X R67, R225, UR8, RZ, P5, !PT ;  /* 0x00000008e1437c10 */ /* 0x000fc6000affe4ff */
[----:B------:R0:W5:Y:S04]  /*7b20*/  LDG.E.U8 R222, desc[UR22][R154.64] ;  /* 0x000000169ade7981 */ /* 0x000168000c1e1100 */
[----:B------:R-:W5:Y:S04]  /*7b30*/  LDL R159, [R1+0x2dc] ;  /* 0x0002dc00019f7983 */ /* 0x000f680000100800 */
[----:B------:R0:W5:Y:S04]  /*7b40*/  LDG.E.U8 R225, desc[UR22][R160.64] ;  /* 0x00000016a0e17981 */ /* 0x000168000c1e1100 */
[----:B------:R-:W5:Y:S04]  /*7b50*/  LDL R155, [R1+0x2cc] ;  /* 0x0002cc00019b7983 */ /* 0x000f680000100800 */
[----:B------:R-:W0:Y:S04]  /*7b60*/  LDL R154, [R1+0x2d8] ;  /* 0x0002d800019a7983 */ /* 0x000e280000100800 */
[----:B------:R-:W5:Y:S04]  /*7b70*/  LDL R161, [R1+0x2e4] ;  /* 0x0002e40001a17983 */ /* 0x000f680000100800 */
[----:B------:R-:W5:Y:S04]  /*7b80*/  LDL R160, [R1+0x2f0] ;  /* 0x0002f00001a07983 */ /* 0x000f680000100800 */
[----:B------:R0:W5:Y:S04]  /*7b90*/  LDG.E.U8 R226, desc[UR22][R162.64] ;  /* 0x00000016a2e27981 */ /* 0x000168000c1e1100 */
[----:B------:R-:W5:Y:S04]  /*7ba0*/  LDL R193, [R1+0x334] ;  /* 0x0003340001c17983 */ /* 0x000f680000100800 */
[----:B------:R-:W5:Y:S04]  /*7bb0*/  LDG.E.U8 R190, desc[UR22][R190.64] ;  /* 0x00000016bebe7981 */ /* 0x000f68000c1e1100 */
[----:B------:R-:W5:Y:S04]  /*7bc0*/  LDL R163, [R1+0x2ec] ;  /* 0x0002ec0001a37983 */ /* 0x000f680000100800 */
[----:B------:R-:W5:Y:S04]  /*7bd0*/  LDL R162, [R1+0x2f8] ;  /* 0x0002f80001a27983 */ /* 0x000f680000100800 */
[----:B------:R-:W5:Y:S04]  /*7be0*/  LDL R191, [R1+0x340] ;  /* 0x0003400001bf7983 */ /* 0x000f680000100800 */
[----:B------:R-:W5:Y:S04]  /*7bf0*/  LDG.E.U8 R188, desc[UR22][R188.64] ;  /* 0x00000016bcbc7981 */ /* 0x000f68000c1e1100 */
[----:B------:R-:W5:Y:S04]  /*7c00*/  LDG.E.U8 R200, desc[UR22][R200.64] ;  /* 0x00000016c8c87981 */ /* 0x000f68000c1e1100 */
[----:B------:R-:W5:Y:S01]  /*7c10*/  LDL R189, [R1+0x33c] ;  /* 0x00033c0001bd7983 */ /* 0x000f620000100800 */
[----:B--2---:R-:W-:-:S03]  /*7c20*/  IADD3 R70, P5, R152, UR5, RZ ;  /* 0x0000000598467c10 */ /* 0x004fc6000ffbe0ff */
[----:B------:R-:W2:Y:S01]  /*7c30*/  LDL R152, [R1+0x2d0] ;  /* 0x0002d00001987983 */ /* 0x000ea20000100800 */
[----:B------:R-:W-:-:S03]  /*7c40*/  IADD3.X R71, R227, UR8, RZ, P5, !PT ;  /* 0x00000008e3477c10 */ /* 0x000fc6000affe4ff */
[----:B------:R0:W2:Y:S01]  /*7c50*/  LDG.E.U8 R227, desc[UR22][R164.64] ;  /* 0x00000016a4e37981 */ /* 0x0000a2000c1e1100 */
[----:B-1----:R-:W-:-:S03]  /*7c60*/  IADD3 R74, P5, R156, UR5, RZ ;  /* 0x000000059c4a7c10 */ /* 0x002fc6000ffbe0ff */
[----:B------:R-:W2:Y:S01]  /*7c70*/  LDL R156, [R1+0x2e0] ;  /* 0x0002e000019c7983 */ /* 0x000ea20000100800 */
[----:B----4-:R-:W-:-:S03]  /*7c80*/  IADD3.X R75, R157, UR8, RZ, P5, !PT ;  /* 0x000000089d4b7c10 */ /* 0x010fc6000affe4ff */
[----:B------:R-:W4:Y:S01]  /*7c90*/  LDL R157, [R1+0x2d4] ;  /* 0x0002d400019d7983 */ /* 0x000f220000100800 */
[----:B---3--:R-:W-:-:S03]  /*7ca0*/  IADD3 R78, P5, R158, UR5, RZ ;  /* 0x000000059e4e7c10 */ /* 0x008fc6000ffbe0ff */
[----:B------:R-:W3:Y:S04]  /*7cb0*/  LDL R158, [R1+0x2e8] ;  /* 0x0002e800019e7983 */ /* 0x000ee80000100800 */
[----:B------:R-:W3:Y:S04]  /*7cc0*/  LDL R165, [R1+0x2f4] ;  /* 0x0002f40001a57983 */ /* 0x000ee80000100800 */
[----:B------:R-:W3:Y:S01]  /*7cd0*/  LDL R164, [R1+0x300] ;  /* 0x0003000001a47983 */ /* 0x000ee20000100800 */
[----:B-----5:R-:W-:Y:S02]  /*7ce0*/  IADD3.X R79, R153, UR8, RZ, P5, !PT ;  /* 0x00000008994f7c10 */ /* 0x020fe4000affe4ff */
[----:B--2---:R-:W-:-:S04]  /*7cf0*/  IADD3 R152, P5, R152, UR5, RZ ;  /* 0x0000000598987c10 */ /* 0x004fc8000ffbe0ff */
[----:B------:R-:W-:Y:S02]  /*7d00*/  IADD3.X R153, R155, UR8, RZ, P5, !PT ;  /* 0x000000089b997c10 */ /* 0x000fe4000affe4ff */
[----:B0-----:R-:W-:-:S03]  /*7d10*/  IADD3 R154, P5, R154, UR5, RZ ;  /* 0x000000059a9a7c10 */ /* 0x001fc6000ffbe0ff */
[----:B------:R-:W2:Y:S01]  /*7d20*/  LDG.E.U8 R152, desc[UR22][R152.64] ;  /* 0x0000001698987981 */ /* 0x000ea2000c1e1100 */
[----:B----4-:R-:W-:Y:S02]  /*7d30*/  IADD3.X R155, R157, UR8, RZ, P5, !PT ;  /* 0x000000089d9b7c10 */ /* 0x010fe4000affe4ff */
[----:B------:R-:W-:-:S03]  /*7d40*/  IADD3 R156, P5, R156, UR5, RZ ;  /* 0x000000059c9c7c10 */ /* 0x000fc6000ffbe0ff */
[----:B------:R-:W4:Y:S01]  /*7d50*/  LDG.E.U8 R154, desc[UR22][R154.64] ;  /* 0x000000169a9a7981 */ /* 0x000f22000c1e1100 */
[----:B------:R-:W-:Y:S02]  /*7d60*/  IADD3.X R157, R159, UR8, RZ, P5, !PT ;  /* 0x000000089f9d7c10 */ /* 0x000fe4000affe4ff */
[----:B---3--:R-:W-:-:S03]  /*7d70*/  IADD3 R158, P5, R158, UR5, RZ ;  /* 0x000000059e9e7c10 */ /* 0x008fc6000ffbe0ff */
[----:B------:R-:W3:Y:S01]  /*7d80*/  LDG.E.U8 R156, desc[UR22][R156.64] ;  /* 0x000000169c9c7981 */ /* 0x000ee2000c1e1100 */
[----:B------:R-:W-:Y:S02]  /*7d90*/  IADD3.X R159, R161, UR8, RZ, P5, !PT ;  /* 0x00000008a19f7c10 */ /* 0x000fe4000affe4ff */
[----:B------:R-:W-:-:S03]  /*7da0*/  IADD3 R160, P5, R160, UR5, RZ ;  /* 0x00000005a0a07c10 */ /* 0x000fc6000ffbe0ff */
[----:B------:R-:W5:Y:S01]  /*7db0*/  LDG.E.U8 R158, desc[UR22][R158.64] ;  /* 0x000000169e9e7981 */ /* 0x000f62000c1e1100 */
[----:B------:R-:W-:Y:S02]  /*7dc0*/  IADD3.X R161, R163, UR8, RZ, P5, !PT ;  /* 0x00000008a3a17c10 */ /* 0x000fe4000affe4ff */
[----:B------:R-:W-:-:S03]  /*7dd0*/  IADD3 R162, P5, R162, UR5, RZ ;  /* 0x00000005a2a27c10 */ /* 0x000fc6000ffbe0ff */
[----:B------:R-:W2:Y:S01]  /*7de0*/  LDG.E.U8 R160, desc[UR22][R160.64] ;  /* 0x00000016a0a07981 */ /* 0x000ea2000c1e1100 */
[----:B------:R-:W-:Y:S02]  /*7df0*/  IADD3.X R163, R165, UR8, RZ, P5, !PT ;  /* 0x00000008a5a37c10 */ /* 0x000fe4000affe4ff */
[----:B------:R-:W-:-:S03]  /*7e00*/  IADD3 R164, P5, R164, UR5, RZ ;  /* 0x00000005a4a47c10 */ /* 0x000fc6000ffbe0ff */
[----:B------:R-:W3:Y:S01]  /*7e10*/  LDG.E.U8 R162, desc[UR22][R162.64] ;  /* 0x00000016a2a27981 */ /* 0x000ee2000c1e1100 */
[----:B------:R-:W-:-:S03]  /*7e20*/  IADD3.X R165, R167, UR8, RZ, P5, !PT ;  /* 0x00000008a7a57c10 */ /* 0x000fc6000affe4ff */
[----:B------:R0:W4:Y:S04]  /*7e30*/  LDG.E.U8 R167, desc[UR22][R50.64] ;  /* 0x0000001632a77981 */ /* 0x000128000c1e1100 */
[----:B------:R-:W5:Y:S04]  /*7e40*/  LDL R161, [R1+0x34c] ;  /* 0x00034c0001a17983 */ /* 0x000f680000100800 */
[----:B------:R-:W3:Y:S01]  /*7e50*/  LDG.E.U8 R164, desc[UR22][R164.64] ;  /* 0x00000016a4a47981 */ /* 0x000ee2000c1e1100 */
[----:B0-----:R-:W-:-:S03]  /*7e60*/  IADD3 R50, P5, R171, UR5, RZ ;  /* 0x00000005ab327c10 */ /* 0x001fc6000ffbe0ff */
[----:B------:R-:W3:Y:S01]  /*7e70*/  LDG.E.U8 R171, desc[UR22][R58.64] ;  /* 0x000000163aab7981 */ /* 0x000ee2000c1e1100 */
[----:B------:R-:W-:-:S03]  /*7e80*/  IADD3.X R51, R169, UR8, RZ, P5, !PT ;  /* 0x00000008a9337c10 */ /* 0x000fc6000affe4ff */
[----:B------:R0:W3:Y:S04]  /*7e90*/  LDG.E.U8 R169, desc[UR22][R54.64] ;  /* 0x0000001636a97981 */ /* 0x0000e8000c1e1100 */
[----:B------:R-:W2:Y:S04]  /*7ea0*/  LDG.E.U8 R153, desc[UR22][R50.64] ;  /* 0x0000001632997981 */ /* 0x000ea8000c1e1100 */
[----:B------:R-:W4:Y:S01]  /*7eb0*/  LDL R165, [R1+0x374] ;  /* 0x0003740001a57983 */ /* 0x000f220000100800 */
[----:B0-----:R-:W-:-:S03]  /*7ec0*/  IADD3 R54, P5, R175, UR5, RZ ;  /* 0x00000005af367c10 */ /* 0x001fc6000ffbe0ff */
[----:B------:R-:W3:Y:S01]  /*7ed0*/  LDG.E.U8 R175, desc[UR22][R66.64] ;  /* 0x0000001642af7981 */ /* 0x000ee2000c1e1100 */
[----:B------:R-:W-:Y:S02]  /*7ee0*/  IADD3.X R55, R173, UR8, RZ, P5, !PT ;  /* 0x00000008ad377c10 */ /* 0x000fe4000affe4ff */
[----:B------:R-:W-:Y:S01]  /*7ef0*/  IADD3 R58, P5, R179, UR5, RZ ;  /* 0x00000005b33a7c10 */ /* 0x000fe2000ffbe0ff */
[----:B------:R0:W2:Y:S03]  /*7f00*/  LDG.E.U8 R173, desc[UR22][R62.64] ;  /* 0x000000163ead7981 */ /* 0x0000a6000c1e1100 */
[----:B------:R-:W-:Y:S01]  /*7f10*/  IADD3.X R59, R177, UR8, RZ, P5, !PT ;  /* 0x00000008b13b7c10 */ /* 0x000fe2000affe4ff */
[----:B------:R-:W3:Y:S04]  /*7f20*/  LDG.E.U8 R179, desc[UR22][R74.64] ;  /* 0x000000164ab37981 */ /* 0x000ee8000c1e1100 */
[----:B------:R1:W3:Y:S01]  /*7f30*/  LDG.E.U8 R177, desc[UR22][R70.64] ;  /* 0x0000001646b17981 */ /* 0x0002e2000c1e1100 */
[----:B0-----:R-:W-:-:S03]  /*7f40*/  IADD3 R62, P5, R187, UR5, RZ ;  /* 0x00000005bb3e7c10 */ /* 0x001fc6000ffbe0ff */
[----:B------:R-:W5:Y:S01]  /*7f50*/  LDL R187, [R1+0x348] ;  /* 0x0003480001bb7983 */ /* 0x000f620000100800 */
[----:B------:R-:W-:Y:S02]  /*7f60*/  IADD3.X R63, R181, UR8, RZ, P5, !PT ;  /* 0x00000008b53f7c10 */ /* 0x000fe4000affe4ff */
[----:B------:R-:W-:Y:S01]  /*7f70*/  IADD3 R66, P5, R185, UR5, RZ ;  /* 0x00000005b9427c10 */ /* 0x000fe2000ffbe0ff */
[----:B------:R0:W3:Y:S03]  /*7f80*/  LDG.E.U8 R181, desc[UR22][R78.64] ;  /* 0x000000164eb57981 */ /* 0x0000e6000c1e1100 */
[----:B------:R-:W-:Y:S01]  /*7f90*/  IADD3.X R67, R199, UR8, RZ, P5, !PT ;  /* 0x00000008c7437c10 */ /* 0x000fe2000affe4ff */
[----:B------:R-:W4:Y:S01]  /*7fa0*/  LDL R185, [R1+0x344] ;  /* 0x0003440001b97983 */ /* 0x000f220000100800 */
[----:B-1----:R-:W-:-:S03]  /*7fb0*/  IADD3 R70, P5, R183, UR5, RZ ;  /* 0x00000005b7467c10 */ /* 0x002fc6000ffbe0ff */
[----:B------:R-:W2:Y:S01]  /*7fc0*/  LDL R183, [R1+0x350] ;  /* 0x0003500001b77983 */ /* 0x000ea20000100800 */
[----:B------:R-:W-:-:S03]  /*7fd0*/  IADD3.X R71, R197, UR8, RZ, P5, !PT ;  /* 0x00000008c5477c10 */ /* 0x000fc6000affe4ff */
[----:B------:R-:W3:Y:S01]  /*7fe0*/  LDL R199, [R1+0x358] ;  /* 0x0003580001c77983 */ /* 0x000ee20000100800 */
[----:B------:R-:W-:-:S03]  /*7ff0*/  IADD3 R74, P5, R195, UR5, RZ ;  /* 0x00000005c34a7c10 */ /* 0x000fc6000ffbe0ff */
[----:B------:R-:W3:Y:S01]  /*8000*/  LDL R197, [R1+0x354] ;  /* 0x0003540001c57983 */ /* 0x000ee20000100800 */
[----:B------:R-:W-:-:S03]  /*8010*/  IADD3.X R75, R193, UR8, RZ, P5, !PT ;  /* 0x00000008c14b7c10 */ /* 0x000fc6000affe4ff */
[----:B------:R-:W3:Y:S04]  /*8020*/  LDL R195, [R1+0x368] ;  /* 0x0003680001c37983 */ /* 0x000ee80000100800 */
[----:B------:R-:W3:Y:S01]  /*8030*/  LDL R193, [R1+0x364] ;  /* 0x0003640001c17983 */ /* 0x000ee20000100800 */
[----:B0-----:R-:W-:-:S03]  /*8040*/  IADD3 R78, P5, R191, UR5, RZ ;  /* 0x00000005bf4e7c10 */ /* 0x001fc6000ffbe0ff */
[----:B------:R-:W3:Y:S01]  /*8050*/  LDL R191, [R1+0x360] ;  /* 0x0003600001bf7983 */ /* 0x000ee20000100800 */
[----:B------:R-:W-:-:S03]  /*8060*/  IADD3.X R79, R189, UR8, RZ, P5, !PT ;  /* 0x00000008bd4f7c10 */ /* 0x000fc6000affe4ff */
[----:B------:R-:W3:Y:S04]  /*8070*/  LDL R189, [R1+0x35c] ;  /* 0x00035c0001bd7983 */ /* 0x000ee80000100800 */
[----:B------:R2:W3:Y:S04]  /*8080*/  LDG.E.U8 R155, desc[UR22][R54.64] ;  /* 0x00000016369b7981 */ /* 0x0004e8000c1e1100 */
[----:B------:R-:W3:Y:S04]  /*8090*/  LDL R163, [R1+0x380] ;  /* 0x0003800001a37983 */ /* 0x000ee80000100800 */
[----:B------:R3:W3:Y:S04]  /*80a0*/  LDG.E.U8 R157, desc[UR22][R58.64] ;  /* 0x000000163a9d7981 */ /* 0x0006e8000c1e1100 */
[----:B------:R0:W3:Y:S04]  /*80b0*/  LDG.E.U8 R159, desc[UR22][R62.64] ;  /* 0x000000163e9f7981 */ /* 0x0000e8000c1e1100 */
[----:B------:R-:W3:Y:S04]  /*80c0*/  LDG.E.U8 R66, desc[UR22][R66.64] ;  /* 0x0000001642427981 */ /* 0x000ee8000c1e1100 */
[----:B------:R-:W3:Y:S04]  /*80d0*/  LDG.E.U8 R70, desc[UR22][R70.64] ;  /* 0x0000001646467981 */ /* 0x000ee8000c1e1100 */
[----:B------:R-:W3:Y:S04]  /*80e0*/  LDG.E.U8 R74, desc[UR22][R74.64] ;  /* 0x000000164a4a7981 */ /* 0x000ee8000c1e1100 */
[----:B------:R-:W3:Y:S01]  /*80f0*/  LDG.E.U8 R78, desc[UR22][R78.64] ;  /* 0x000000164e4e7981 */ /* 0x000ee2000c1e1100 */
[----:B-----5:R-:W-:-:S03]  /*8100*/  IADD3 R50, P5, R187, UR5, RZ ;  /* 0x00000005bb327c10 */ /* 0x020fc6000ffbe0ff */
[----:B------:R-:W5:Y:S01]  /*8110*/  LDL R187, [R1+0x370] ;  /* 0x0003700001bb7983 */ /* 0x000f620000100800 */
[----:B----4-:R-:W-:-:S03]  /*8120*/  IADD3.X R51, R185, UR8, RZ, P5, !PT ;  /* 0x00000008b9337c10 */ /* 0x010fc6000affe4ff */
[----:B------:R-:W4:Y:S01]  /*8130*/  LDL R185, [R1+0x36c] ;  /* 0x00036c0001b97983 */ /* 0x000f220000100800 */
[----:B--2---:R-:W-:-:S03]  /*8140*/  IADD3 R54, P5, R183, UR5, RZ ;  /* 0x00000005b7367c10 */ /* 0x004fc6000ffbe0ff */
[----:B------:R-:W2:Y:S01]  /*8150*/  LDL R183, [R1+0x378] ;  /* 0x0003780001b77983 */ /* 0x000ea20000100800 */
[----:B------:R-:W-:-:S03]  /*8160*/  IADD3.X R55, R161, UR8, RZ, P5, !PT ;  /* 0x00000008a1377c10 */ /* 0x000fc6000affe4ff */
[----:B------:R-:W2:Y:S01]  /*8170*/  LDL R161, [R1+0x37c] ;  /* 0x00037c0001a17983 */ /* 0x000ea20000100800 */
[----:B---3--:R-:W-:-:S03]  /*8180*/  IADD3 R58, P5, R199, UR5, RZ ;  /* 0x00000005c73a7c10 */ /* 0x008fc6000ffbe0ff */
[----:B------:R1:W3:Y:S01]  /*8190*/  LDG.E.U8 R67, desc[UR22][R50.64] ;  /* 0x0000001632437981 */ /* 0x0002e2000c1e1100 */
[----:B------:R-:W-:Y:S02]  /*81a0*/  IADD3.X R59, R197, UR8, RZ, P5, !PT ;  /* 0x00000008c53b7c10 */ /* 0x000fe4000affe4ff */
[----:B0-----:R-:W-:Y:S01]  /*81b0*/  IADD3 R62, P5, R195, UR5, RZ ;  /* 0x00000005c33e7c10 */ /* 0x001fe2000ffbe0ff */
[----:B------:R0:W3:Y:S03]  /*81c0*/  LDG.E.U8 R71, desc[UR22][R54.64] ;  /* 0x0000001636477981 */ /* 0x0000e6000c1e1100 */
[----:B------:R-:W-:Y:S01]  /*81d0*/  IADD3.X R63, R193, UR8, RZ, P5, !PT ;  /* 0x00000008c13f7c10 */ /* 0x000fe2000affe4ff */
[----:B------:R0:W3:Y:S04]  /*81e0*/  LDG.E.U8 R58, desc[UR22][R58.64] ;  /* 0x000000163a3a7981 */ /* 0x0000e8000c1e1100 */
[----:B------:R-:W3:Y:S01]  /*81f0*/  LDG.E.U8 R62, desc[UR22][R62.64] ;  /* 0x000000163e3e7981 */ /* 0x000ee2000c1e1100 */
[----:B-1----:R-:W-:-:S02]  /*8200*/  IADD3 R50, P5, R191, UR5, RZ ;  /* 0x00000005bf327c10 */ /* 0x002fc4000ffbe0ff */
[----:B0-----:R-:W-:Y:S02]  /*8210*/  SHF.R.U32.HI R54, RZ, 0x4, R204 ;  /* 0x00000004ff367819 */ /* 0x001fe400000116cc */
[----:B------:R-:W-:Y:S01]  /*8220*/  IADD3.X R51, R189, UR8, RZ, P5, !PT ;  /* 0x00000008bd337c10 */ /* 0x000fe2000affe4ff */
[----:B------:R-:W-:Y:S01]  /*8230*/  FMUL R59, R83, UR28 ;  /* 0x0000001c533b7c20 */ /* 0x000fe20008400000 */
[----:B------:R-:W-:-:S03]  /*8240*/  LOP3.LUT P5, RZ, R54, 0x1, RZ, 0xc0, !PT ;  /* 0x0000000136ff7812 */ /* 0x000fc600078ac0ff */
[----:B------:R0:W3:Y:S01]  /*8250*/  LDG.E.U8 R63, desc[UR22][R50.64] ;  /* 0x00000016323f7981 */ /* 0x0000e2000c1e1100 */
[----:B------:R-:W-:Y:S02]  /*8260*/  FSEL R59, R59, -INF , !P5 ;  /* 0xff8000003b3b7808 */ /* 0x000fe40006800000 */
[----:B0-----:R-:W-:-:S04]  /*8270*/  SHF.R.U32.HI R50, RZ, 0x1, R204 ;  /* 0x00000001ff327819 */ /* 0x001fc800000116cc */
[----:B------:R-:W-:Y:S01]  /*8280*/  LOP3.LUT P5, RZ, R50, 0x1, RZ, 0xc0, !PT ;  /* 0x0000000132ff7812 */ /* 0x000fe200078ac0ff */
[----:B------:R-:W-:-:S05]  /*8290*/  FMUL R87, R87, UR28 ;  /* 0x0000001c57577c20 */ /* 0x000fca0008400000 */
[----:B------:R-:W-:Y:S02]  /*82a0*/  FSEL R87, R87, -INF , !P3 ;  /* 0xff80000057577808 */ /* 0x000fe40005800000 */
[----:B------:R-:W-:Y:S02]  /*82b0*/  ISETP.GT.U32.AND.EX P3, PT, R14, RZ, PT, P0 ;  /* 0x000000ff0e00720c */ /* 0x000fe40003f64100 */
[----:B------:R-:W-:Y:S01]  /*82c0*/  ISETP.NE.AND P0, PT, R10, RZ, PT ;  /* 0x000000ff0a00720c */ /* 0x000fe20003f05270 */
[----:B------:R-:W-:Y:S01]  /*82d0*/  FMUL R10, R53, UR28 ;  /* 0x0000001c350a7c20 */ /* 0x000fe20008400000 */
[----:B------:R-:W-:-:S04]  /*82e0*/  FMUL R14, R56, UR28 ;  /* 0x0000001c380e7c20 */ /* 0x000fc80008400000 */
[----:B------:R-:W-:Y:S02]  /*82f0*/  FSEL R10, R10, -INF , !P3 ;  /* 0xff8000000a0a7808 */ /* 0x000fe40005800000 */
[----:B------:R-:W-:Y:S01]  /*8300*/  ISETP.GT.U32.AND P3, PT, R44, R2, PT ;  /* 0x000000022c00720c */ /* 0x000fe20003f64070 */
[----:B------:R-:W-:Y:S01]  /*8310*/  FMUL R44, R57, UR28 ;  /* 0x0000001c392c7c20 */ /* 0x000fe20008400000 */
[----:B------:R-:W-:Y:S02]  /*8320*/  FMUL R60, R60, UR28 ;  /* 0x0000001c3c3c7c20 */ /* 0x000fe40008400000 */
[----:B------:R-:W-:-:S04]  /*8330*/  ISETP.GT.U32.AND.EX P3, PT, R9, RZ, PT, P3 ;  /* 0x000000ff0900720c */ /* 0x000fc80003f64130 */
[----:B------:R-:W-:Y:S02]  /*8340*/  FSEL R44, R44, -INF , !P3 ;  /* 0xff8000002c2c7808 */ /* 0x000fe40005800000 */
[----:B------:R-:W-:Y:S02]  /*8350*/  ISETP.GT.U32.AND P3, PT, R41, R2, PT ;  /* 0x000000022900720c */ /* 0x000fe40003f64070 */
[C---:B------:R-:W-:Y:S02]  /*8360*/  ISETP.GT.U32.AND.EX P4, PT, R9.reuse, RZ, PT, P4 ;  /* 0x000000ff0900720c */ /* 0x040fe40003f84140 */
[C---:B------:R-:W-:Y:S02]  /*8370*/  ISETP.GT.U32.AND.EX P1, PT, R9.reuse, RZ, PT, P1 ;  /* 0x000000ff0900720c */ /* 0x040fe40003f24110 */
[C---:B------:R-:W-:Y:S02]  /*8380*/  ISETP.GT.U32.AND.EX P2, PT, R9.reuse, RZ, PT, P2 ;  /* 0x000000ff0900720c */ /* 0x040fe40003f44120 */
[----:B------:R-:W-:Y:S01]  /*8390*/  ISETP.GT.U32.AND.EX P3, PT, R9, RZ, PT, P3 ;  /* 0x000000ff0900720c */ /* 0x000fe20003f64130 */
[----:B------:R-:W-:-:S05]  /*83a0*/  FMUL R53, R65, UR28 ;  /* 0x0000001c41357c20 */ /* 0x000fca0008400000 */
[----:B------:R-:W-:Y:S02]  /*83b0*/  FSEL R53, R53, -INF , !P2 ;  /* 0xff80000035357808 */ /* 0x000fe40005000000 */
[----:B-----5:R-:W-:-:S04]  /*83c0*/  IADD3 R54, P6, R187, UR5, RZ ;  /* 0x00000005bb367c10 */ /* 0x020fc8000ffde0ff */
[----:B----4-:R-:W-:Y:S02]  /*83d0*/  IADD3.X R55, R185, UR8, RZ, P6, !PT ;  /* 0x00000008b9377c10 */ /* 0x010fe4000b7fe4ff */
[----:B--2---:R-:W-:-:S03]  /*83e0*/  IADD3 R50, P6, R183, UR5, RZ ;  /* 0x00000005b7327c10 */ /* 0x004fc6000ffde0ff */
[----:B------:R0:W2:Y:S01]  /*83f0*/  LDG.E.U8 R54, desc[UR22][R54.64] ;  /* 0x0000001636367981 */ /* 0x0000a2000c1e1100 */
[----:B------:R-:W-:-:S05]  /*8400*/  IADD3.X R51, R165, UR8, RZ, P6, !PT ;  /* 0x00000008a5337c10 */ /* 0x000fca000b7fe4ff */
[----:B------:R1:W4:Y:S01]  /*8410*/  LDG.E.U8 R75, desc[UR22][R50.64] ;  /* 0x00000016324b7981 */ /* 0x000322000c1e1100 */
[----:B0-----:R-:W-:Y:S01]  /*8420*/  FMUL R55, R86, UR28 ;  /* 0x0000001c56377c20 */ /* 0x001fe20008400000 */
[----:B-1----:R-:W-:-:S04]  /*8430*/  IADD3 R50, P6, R163, UR5, RZ ;  /* 0x00000005a3327c10 */ /* 0x002fc8000ffde0ff */
[----:B------:R-:W-:Y:S02]  /*8440*/  FSEL R55, R55, -INF , !P5 ;  /* 0xff80000037377808 */ /* 0x000fe40006800000 */
[----:B------:R-:W-:Y:S02]  /*8450*/  IADD3.X R51, R161, UR8, RZ, P6, !PT ;  /* 0x00000008a1337c10 */ /* 0x000fe4000b7fe4ff */
[----:B------:R-:W-:Y:S02]  /*8460*/  ISETP.GT.U32.AND P5, PT, R46, R2, PT ;  /* 0x000000022e00720c */ /* 0x000fe40003fa4070 */
[----:B------:R-:W-:Y:S01]  /*8470*/  FMNMX R46, R13, R17, !PT ;  /* 0x000000110d2e7209 */ /* 0x000fe20007800000 */
[----:B------:R0:W5:Y:S01]  /*8480*/  LDG.E.U8 R50, desc[UR22][R50.64] ;  /* 0x0000001632327981 */ /* 0x000162000c1e1100 */
[----:B------:R-:W-:Y:S02]  /*8490*/  BAR.SYNC.DEFER_BLOCKING 0x0 ;  /* 0x0000000000007b1d */ /* 0x000fe40000010000 */
[----:B0-----:R-:W-:-:S04]  /*84a0*/  FMNMX R51, R19, R46, !PT ;  /* 0x0000002e13337209 */ /* 0x001fc80007800000 */
[----:B------:R-:W-:-:S04]  /*84b0*/  FMNMX R51, R20, R51, !PT ;  /* 0x0000003314337209 */ /* 0x000fc80007800000 */
        /* <DEDUP_REMOVED lines=24> */
[----:B------:R-:W-:Y:S01]  /*8640*/  FMNMX R51, R212, R51, !PT ;  /* 0x00000033d4337209 */ /* 0x000fe20007800000 */
[----:B------:R-:W-:Y:S03]  /*8650*/  STS.U8 [R3+UR21+0x4000], R213 ;  /* 0x004000d503007988 */ /* 0x000fe60008000015 */
[----:B------:R-:W-:Y:S01]  /*8660*/  FMNMX R51, R59, R51, !PT ;  /* 0x000000333b337209 */ /* 0x000fe20007800000 */
        /* <DEDUP_REMOVED lines=13> */
[----:B---3--:R-:W-:Y:S04]  /*8740*/  STS.U8 [R3+UR21+0x7800], R67 ;  /* 0x0078004303007988 */ /* 0x008fe80008000015 */
[----:B------:R0:W-:Y:S02]  /*8750*/  STS.U8 [R3+UR21+0x7c00], R62 ;  /* 0x007c003e03007988 */ /* 0x0001e40008000015 */
[----:B0-----:R-:W-:-:S04]  /*8760*/  FMNMX R3, R55, R51, !PT ;  /* 0x0000003337037209 */ /* 0x001fc80007800000 */
[----:B------:R-:W-:-:S05]  /*8770*/  FMNMX R3, R87, R3, !PT ;  /* 0x0000000357037209 */ /* 0x000fca0007800000 */
[----:B------:R-:W0:Y:S01]  /*8780*/  SHFL.BFLY PT, R46, R3, 0x2, 0x1f ;  /* 0x0c401f00032e7f89 */ /* 0x000e2200000e0000 */
[----:B------:R-:W-:-:S04]  /*8790*/  ISETP.GT.U32.AND.EX P5, PT, R9, RZ, PT, P5 ;  /* 0x000000ff0900720c */ /* 0x000fc80003fa4150 */
[----:B------:R-:W-:Y:S02]  /*87a0*/  FSEL R14, R14, -INF , !P5 ;  /* 0xff8000000e0e7808 */ /* 0x000fe40006800000 */
[----:B------:R-:W-:-:S04]  /*87b0*/  ISETP.GT.U32.AND P5, PT, R45, R2, PT ;  /* 0x000000022d00720c */ /* 0x000fc80003fa4070 */
[----:B------:R-:W-:Y:S02]  /*87c0*/  ISETP.GT.U32.AND.EX P5, PT, R9, RZ, PT, P5 ;  /* 0x000000ff0900720c */ /* 0x000fe40003fa4150 */
[----:B0-----:R-:W-:-:S05]  /*87d0*/  FMNMX R46, R3, R46, !PT ;  /* 0x0000002e032e7209 */ /* 0x001fca0007800000 */
[----:B------:R-:W0:Y:S01]  /*87e0*/  SHFL.BFLY PT, R3, R46, 0x1, 0x1f ;  /* 0x0c201f002e037f89 */ /* 0x000e2200000e0000 */
[----:B------:R-:W-:Y:S02]  /*87f0*/  FSEL R41, R60, -INF , !P5 ;  /* 0xff8000003c297808 */ /* 0x000fe40006800000 */
[----:B------:R-:W-:Y:S01]  /*8800*/  ISETP.GT.U32.AND P5, PT, R43, R2, PT ;  /* 0x000000022b00720c */ /* 0x000fe20003fa4070 */
[----:B------:R-:W-:-:S03]  /*8810*/  FMUL R45, R61, UR28 ;  /* 0x0000001c3d2d7c20 */ /* 0x000fc60008400000 */
[----:B------:R-:W-:Y:S02]  /*8820*/  ISETP.GT.U32.AND.EX P5, PT, R9, RZ, PT, P5 ;  /* 0x000000ff0900720c */ /* 0x000fe40003fa4150 */
[--C-:B------:R-:W-:Y:S01]  /*8830*/  SHF.R.U32.HI R9, RZ, 0xf, R204.reuse ;  /* 0x0000000fff097819 */ /* 0x100fe200000116cc */
[----:B------:R-:W-:Y:S01]  /*8840*/  FMUL R51, R64, UR28 ;  /* 0x0000001c40337c20 */ /* 0x000fe20008400000 */
[----:B------:R-:W-:Y:S02]  /*8850*/  FSEL R45, R45, -INF , !P5 ;  /* 0xff8000002d2d7808 */ /* 0x000fe40006800000 */
[----:B------:R-:W-:Y:S02]  /*8860*/  LOP3.LUT P5, RZ, R9, 0x1, RZ, 0xc0, !PT ;  /* 0x0000000109ff7812 */ /* 0x000fe400078ac0ff */
[----:B------:R-:W-:Y:S02]  /*8870*/  SHF.R.U32.HI R9, RZ, 0xe, R204 ;  /* 0x0000000eff097819 */ /* 0x000fe400000116cc */
[----:B------:R-:W-:-:S02]  /*8880*/  FSEL R51, R51, -INF , !P3 ;  /* 0xff80000033337808 */ /* 0x000fc40005800000 */
[----:B------:R-:W-:Y:S02]  /*8890*/  LOP3.LUT P3, RZ, R9, 0x1, RZ, 0xc0, !PT ;  /* 0x0000000109ff7812 */ /* 0x000fe4000786c0ff */
[--C-:B------:R-:W-:Y:S01]  /*88a0*/  SHF.R.U32.HI R9, RZ, 0xb, R204.reuse ;  /* 0x0000000bff097819 */ /* 0x100fe200000116cc */
[----:B------:R-:W-:Y:S01]  /*88b0*/  FMUL R60, R68, UR28 ;  /* 0x0000001c443c7c20 */ /* 0x000fe20008400000 */
[----:B0-----:R-:W-:Y:S02]  /*88c0*/  FMNMX R3, R46, R3, !PT ;  /* 0x000000032e037209 */ /* 0x001fe40007800000 */
[----:B------:R-:W-:Y:S02]  /*88d0*/  LOP3.LUT P2, RZ, R9, 0x1, RZ, 0xc0, !PT ;  /* 0x0000000109ff7812 */ /* 0x000fe4000784c0ff */
[----:B------:R-:W-:Y:S02]  /*88e0*/  SHF.R.U32.HI R9, RZ, 0xa, R204 ;  /* 0x0000000aff097819 */ /* 0x000fe400000116cc */
[----:B------:R-:W-:Y:S01]  /*88f0*/  FMNMX R3, R3, R0, !PT ;  /* 0x0000000003037209 */ /* 0x000fe20007800000 */
[----:B------:R-:W-:Y:S01]  /*8900*/  FMUL R62, R69, UR28 ;  /* 0x0000001c453e7c20 */ /* 0x000fe20008400000 */
[----:B------:R-:W-:-:S02]  /*8910*/  FSEL R60, R60, -INF , !P1 ;  /* 0xff8000003c3c7808 */ /* 0x000fc40004800000 */
[----:B------:R-:W-:Y:S01]  /*8920*/  LOP3.LUT P1, RZ, R9, 0x1, RZ, 0xc0, !PT ;  /* 0x0000000109ff7812 */ /* 0x000fe2000782c0ff */
[--C-:B------:R-:W-:Y:S01]  /*8930*/  FADD R13, R13, -R3.reuse ;  /* 0x800000030d0d7221 */ /* 0x100fe20000000000 */
[--C-:B------:R-:W-:Y:S01]  /*8940*/  SHF.R.U32.HI R9, RZ, 0x7, R204.reuse ;  /* 0x00000007ff097819 */ /* 0x100fe200000116cc */
[----:B------:R-:W-:Y:S01]  /*8950*/  FMUL R65, R72, UR28 ;  /* 0x0000001c48417c20 */ /* 0x000fe20008400000 */
[----:B------:R-:W-:Y:S02]  /*8960*/  FSEL R62, R62, -INF , !P4 ;  /* 0xff8000003e3e7808 */ /* 0x000fe40006000000 */
[----:B------:R-:W-:Y:S01]  /*8970*/  LOP3.LUT P4, RZ, R9, 0x1, RZ, 0xc0, !PT ;  /* 0x0000000109ff7812 */ /* 0x000fe2000788c0ff */
[----:B------:R-:W-:Y:S01]  /*8980*/  FMUL R9, R13, 1.4426950216293334961 ;  /* 0x3fb8aa3b0d097820 */ /* 0x000fe20000400000 */
[--C-:B------:R-:W-:Y:S01]  /*8990*/  SHF.R.U32.HI R13, RZ, 0x6, R204.reuse ;  /* 0x00000006ff0d7819 */ /* 0x100fe200000116cc */
[--C-:B------:R-:W-:Y:S01]  /*89a0*/  FADD R17, R17, -R3.reuse ;  /* 0x8000000311117221 */ /* 0x100fe20000000000 */
[----:B------:R-:W-:Y:S01]  /*89b0*/  FSEL R65, R65, -INF , !P5 ;  /* 0xff80000041417808 */ /* 0x000fe20006800000 */
[----:B------:R-:W-:Y:S01]  /*89c0*/  FMUL R66, R73, UR28 ;  /* 0x0000001c49427c20 */ /* 0x000fe20008400000 */
[----:B------:R-:W-:Y:S01]  /*89d0*/  LOP3.LUT P5, RZ, R13, 0x1, RZ, 0xc0, !PT ;  /* 0x000000010dff7812 */ /* 0x000fe200078ac0ff */
[----:B------:R-:W-:Y:S01]  /*89e0*/  FMUL R13, R17, 1.4426950216293334961 ;  /* 0x3fb8aa3b110d7820 */ /* 0x000fe20000400000 */
[----:B------:R-:W-:Y:S01]  /*89f0*/  SHF.R.U32.HI R17, RZ, 0x3, R204 ;  /* 0x00000003ff117819 */ /* 0x000fe200000116cc */
[--C-:B------:R-:W-:Y:S01]  /*8a00*/  FADD R19, R19, -R3.reuse ;  /* 0x8000000313137221 */ /* 0x100fe20000000000 */
[----:B------:R-:W-:Y:S01]  /*8a10*/  FADD R20, R20, -R3 ;  /* 0x8000000314147221 */ /* 0x000fe20000000000 */
[----:B------:R-:W-:-:S02]  /*8a20*/  FSEL R66, R66, -INF , !P3 ;  /* 0xff80000042427808 */ /* 0x000fc40005800000 */
[----:B------:R-:W-:Y:S01]  /*8a30*/  LOP3.LUT P3, RZ, R17, 0x1, RZ, 0xc0, !PT ;  /* 0x0000000111ff7812 */ /* 0x000fe2000786c0ff */
[----:B------:R-:W-:Y:S01]  /*8a40*/  FMUL R17, R19, 1.4426950216293334961 ;  /* 0x3fb8aa3b13117820 */ /* 0x000fe20000400000 */
[----:B------:R-:W-:Y:S01]  /*8a50*/  FMUL R19, R20, 1.4426950216293334961 ;  /* 0x3fb8aa3b14137820 */ /* 0x000fe20000400000 */
[----:B------:R-:W-:Y:S01]  /*8a60*/  FADD R20, R24, -R3 ;  /* 0x8000000318147221 */ /* 0x000fe20000000000 */
        /* <DEDUP_REMOVED lines=17> */
[----:B------:R-:W-:-:S03]  /*8b80*/  FADD R31, R31, -R3 ;  /* 0x800000031f1f7221 */ /* 0x000fc60000000000 */
[----:B------:R-:W-:Y:S01]  /*8b90*/  FMNMX R24, R41, R24, !PT ;  /* 0x0000001829187209 */ /* 0x000fe20007800000 */
[----:B------:R-:W-:-:S03]  /*8ba0*/  FMUL R31, R31, 1.4426950216293334961 ;  /* 0x3fb8aa3b1f1f7820 */ /* 0x000fc60000400000 */
[----:B------:R-:W-:Y:S01]  /*8bb0*/  FMNMX R24, R45, R24, !PT ;  /* 0x000000182d187209 */ /* 0x000fe20007800000 */
[----:B------:R-:W-:-:S03]  /*8bc0*/  FADD R26, R26, -R3 ;  /* 0x800000031a1a7221 */ /* 0x000fc60000000000 */
[----:B------:R-:W-:Y:S01]  /*8bd0*/  FMNMX R24, R51, R24, !PT ;  /* 0x0000001833187209 */ /* 0x000fe20007800000 */
[----:B------:R0:W-:Y:S01]  /*8be0*/  MUFU.EX2 R57, R31 ;  /* 0x0000001f00397308 */ /* 0x0001e20000000800 */
[----:B------:R-:W-:Y:S01]  /*8bf0*/  FMUL R26, R26, 1.4426950216293334961 ;  /* 0x3fb8aa3b1a1a7820 */ /* 0x000fe20000400000 */
[----:B------:R-:W-:Y:S01]  /*8c00*/  FADD R27, R27, -R3 ;  /* 0x800000031b1b7221 */ /* 0x000fe20000000000 */
[----:B0-----:R-:W-:-:S05]  /*8c10*/  FMNMX R31, R53, R24, !PT ;  /* 0x00000018351f7209 */ /* 0x001fca0007800000 */
[----:B------:R0:W-:Y:S01]  /*8c20*/  MUFU.EX2 R43, R26 ;  /* 0x0000001a002b7308 */ /* 0x0001e20000000800 */
[----:B------:R-:W-:Y:S01]  /*8c30*/  FMUL R27, R27, 1.4426950216293334961 ;  /* 0x3fb8aa3b1b1b7820 */ /* 0x000fe20000400000 */
[----:B------:R-:W-:Y:S01]  /*8c40*/  FMNMX R31, R60, R31, !PT ;  /* 0x0000001f3c1f7209 */ /* 0x000fe20007800000 */
[----:B------:R-:W-:-:S03]  /*8c50*/  FMUL R67, R76, UR28 ;  /* 0x0000001c4c437c20 */ /* 0x000fc60008400000 */
[----:B------:R-:W-:Y:S01]  /*8c60*/  FMNMX R31, R62, R31, !PT ;  /* 0x0000001f3e1f7209 */ /* 0x000fe20007800000 */
[--C-:B0-----:R-:W-:Y:S01]  /*8c70*/  FADD R26, R40, -R3.reuse ;  /* 0x80000003281a7221 */ /* 0x101fe20000000000 */
[----:B------:R0:W-:Y:S02]  /*8c80*/  MUFU.EX2 R46, R27 ;  /* 0x0000001b002e7308 */ /* 0x0001e40000000800 */
[----:B------:R-:W-:Y:S01]  /*8c90*/  FMNMX R31, R65, R31, !PT ;  /* 0x0000001f411f7209 */ /* 0x000fe20007800000 */
[----:B------:R-:W-:Y:S01]  /*8ca0*/  FMUL R26, R26, 1.4426950216293334961 ;  /* 0x3fb8aa3b1a1a7820 */ /* 0x000fe20000400000 */
[--C-:B------:R-:W-:Y:S01]  /*8cb0*/  FADD R30, R30, -R3.reuse ;  /* 0x800000031e1e7221 */ /* 0x100fe20000000000 */
[--C-:B0-----:R-:W-:Y:S01]  /*8cc0*/  FADD R27, R47, -R3.reuse ;  /* 0x800000032f1b7221 */ /* 0x101fe20000000000 */
[--C-:B------:R-:W-:Y:S02]  /*8cd0*/  FADD R35, R35, -R3.reuse ;  /* 0x8000000323237221 */ /* 0x100fe40000000000 */
[----:B------:R0:W-:Y:S01]  /*8ce0*/  MUFU.EX2 R47, R26 ;  /* 0x0000001a002f7308 */ /* 0x0001e20000000800 */
[----:B------:R-:W-:Y:S01]  /*8cf0*/  FMUL R24, R27, 1.4426950216293334961 ;  /* 0x3fb8aa3b1b187820 */ /* 0x000fe20000400000 */
[----:B------:R-:W-:Y:S01]  /*8d00*/  FSEL R67, R67, -INF , !P2 ;  /* 0xff80000043437808 */ /* 0x000fe20005000000 */
[----:B------:R-:W-:Y:S01]  /*8d10*/  FADD R27, R48, -R3 ;  /* 0x80000003301b7221 */ /* 0x000fe20000000000 */
[----:B------:R-:W-:Y:S01]  /*8d20*/  FMNMX R31, R66, R31, !PT ;  /* 0x0000001f421f7209 */ /* 0x000fe20007800000 */
[----:B------:R-:W-:Y:S01]  /*8d30*/  FMUL R30, R30, 1.4426950216293334961 ;  /* 0x3fb8aa3b1e1e7820 */ /* 0x000fe20000400000 */
[----:B0-----:R-:W-:-:S02]  /*8d40*/  FMUL R26, R77, UR28 ;  /* 0x0000001c4d1a7c20 */ /* 0x001fc40008400000 */
[----:B------:R0:W-:Y:S01]  /*8d50*/  MUFU.EX2 R48, R24 ;  /* 0x0000001800307308 */ /* 0x0001e20000000800 */
[----:B------:R-:W-:Y:S01]  /*8d60*/  FMUL R35, R35, 1.4426950216293334961 ;  /* 0x3fb8aa3b23237820 */ /* 0x000fe20000400000 */
[----:B------:R-:W-:Y:S02]  /*8d70*/  FMNMX R31, R67, R31, !PT ;  /* 0x0000001f431f7209 */ /* 0x000fe40007800000 */
[----:B------:R-:W-:Y:S01]  /*8d80*/  FSEL R26, R26, -INF , !P1 ;  /* 0xff8000001a1a7808 */ /* 0x000fe20004800000 */
[----:B------:R-:W-:Y:S01]  /*8d90*/  FMUL R27, R27, 1.4426950216293334961 ;  /* 0x3fb8aa3b1b1b7820 */ /* 0x000fe20000400000 */
[----:B0-----:R-:W-:Y:S02]  /*8da0*/  FMUL R24, R80, UR28 ;  /* 0x0000001c50187c20 */ /* 0x001fe40008400000 */
[----:B------:R0:W-:Y:S01]  /*8db0*/  MUFU.EX2 R56, R30 ;  /* 0x0000001e00387308 */ /* 0x0001e20000000800 */
[--C-:B------:R-:W-:Y:S01]  /*8dc0*/  FADD R68, R49, -R3.reuse ;  /* 0x8000000331447221 */ /* 0x100fe20000000000 */
[----:B------:R-:W-:Y:S01]  /*8dd0*/  FADD R36, R36, -R3 ;  /* 0x8000000324247221 */ /* 0x000fe20000000000 */
[----:B------:R-:W-:-:S05]  /*8de0*/  FSEL R24, R24, -INF , !P4 ;  /* 0xff80000018187808 */ /* 0x000fca0006000000 */
[----:B------:R1:W-:Y:S01]  /*8df0*/  MUFU.EX2 R61, R35 ;  /* 0x00000023003d7308 */ /* 0x0003e20000000800 */
[----:B0-----:R-:W-:Y:S01]  /*8e00*/  FMUL R30, R81, UR28 ;  /* 0x0000001c511e7c20 */ /* 0x001fe20008400000 */
[----:B------:R-:W-:Y:S01]  /*8e10*/  SHF.R.U32.HI R204, RZ, 0x2, R204 ;  /* 0x00000002ffcc7819 */ /* 0x000fe200000116cc */
[----:B------:R-:W-:Y:S01]  /*8e20*/  FMUL R36, R36, 1.4426950216293334961 ;  /* 0x3fb8aa3b24247820 */ /* 0x000fe20000400000 */
[----:B-1----:R-:W-:-:S04]  /*8e30*/  FMNMX R35, R26, R31, !PT ;  /* 0x0000001f1a237209 */ /* 0x002fc80007800000 */
[----:B------:R0:W-:Y:S01]  /*8e40*/  MUFU.EX2 R49, R27 ;  /* 0x0000001b00317308 */ /* 0x0001e20000000800 */
[----:B------:R-:W-:Y:S02]  /*8e50*/  FSEL R30, R30, -INF , !P5 ;  /* 0xff8000001e1e7808 */ /* 0x000fe40006800000 */
[----:B------:R-:W-:Y:S01]  /*8e60*/  FMNMX R35, R24, R35, !PT ;  /* 0x0000002318237209 */ /* 0x000fe20007800000 */
[----:B------:R-:W-:Y:S01]  /*8e70*/  FMUL R31, R85, UR28 ;  /* 0x0000001c551f7c20 */ /* 0x000fe20008400000 */
[----:B0-----:R-:W-:Y:S01]  /*8e80*/  FMUL R27, R84, UR28 ;  /* 0x0000001c541b7c20 */ /* 0x001fe20008400000 */
[----:B------:R-:W-:Y:S02]  /*8e90*/  LOP3.LUT P2, RZ, R204, 0x1, RZ, 0xc0, !PT ;  /* 0x00000001ccff7812 */ /* 0x000fe4000784c0ff */
[----:B------:R-:W-:Y:S02]  /*8ea0*/  FMNMX R35, R30, R35, !PT ;  /* 0x000000231e237209 */ /* 0x000fe40007800000 */
[----:B------:R-:W-:Y:S01]  /*8eb0*/  FSEL R27, R27, -INF , !P3 ;  /* 0xff8000001b1b7808 */ /* 0x000fe20005800000 */
[----:B------:R0:W-:Y:S01]  /*8ec0*/  MUFU.EX2 R64, R36 ;  /* 0x0000002400407308 */ /* 0x0001e20000000800 */
[----:B------:R-:W-:-:S02]  /*8ed0*/  FSEL R31, R31, -INF , !P2 ;  /* 0xff8000001f1f7808 */ /* 0x000fc40005000000 */
[----:B------:R-:W-:Y:S01]  /*8ee0*/  FMNMX R35, R27, R35, !PT ;  /* 0x000000231b237209 */ /* 0x000fe20007800000 */
[----:B0-----:R-:W-:-:S03]  /*8ef0*/  FADD R36, R52, -R3 ;  /* 0x8000000334247221 */ /* 0x001fc60000000000 */
[----:B------:R-:W-:Y:S01]  /*8f00*/  FMNMX R35, R31, R35, !PT ;  /* 0x000000231f237209 */ /* 0x000fe20007800000 */
[----:B------:R-:W-:-:S04]  /*8f10*/  FMUL R36, R36, 1.4426950216293334961 ;  /* 0x3fb8aa3b24247820 */ /* 0x000fc80000400000 */
[----:B------:R0:W-:Y:S02]  /*8f20*/  MUFU.EX2 R69, R36 ;  /* 0x0000002400457308 */ /* 0x0001e40000000800 */
[----:B0-----:R-:W0:Y:S02]  /*8f30*/  SHFL.BFLY PT, R36, R35, 0x2, 0x1f ;  /* 0x0c401f0023247f89 */ /* 0x001e2400000e0000 */
[----:B0-----:R-:W-:-:S05]  /*8f40*/  FMNMX R35, R35, R36, !PT ;  /* 0x0000002423237209 */ /* 0x001fca0007800000 */
[----:B------:R-:W0:Y:S01]  /*8f50*/  SHFL.BFLY PT, R36, R35, 0x1, 0x1f ;  /* 0x0c201f0023247f89 */ /* 0x000e2200000e0000 */
[----:B------:R-:W1:Y:S01]  /*8f60*/  S2R R183, SR_TID.X ;  /* 0x0000000000b77919 */ /* 0x000e620000002100 */
[--C-:B------:R-:W-:Y:S01]  /*8f70*/  FADD R87, R87, -R3.reuse ;  /* 0x8000000357577221 */ /* 0x100fe20000000000 */
[----:B0-----:R-:W-:Y:S01]  /*8f80*/  FMNMX R36, R35, R36, !PT ;  /* 0x0000002423247209 */ /* 0x001fe20007800000 */
[----:B------:R-:W-:-:S03]  /*8f90*/  FADD R35, R55, -R3 ;  /* 0x8000000337237221 */ /* 0x000fc60000000000 */
[----:B------:R-:W-:Y:S01]  /*8fa0*/  FMNMX R84, R36, R7, !PT ;  /* 0x0000000724547209 */ /* 0x000fe20007800000 */
[----:B------:R-:W-:-:S04]  /*8fb0*/  FMUL R35, R35, 1.4426950216293334961 ;  /* 0x3fb8aa3b23237820 */ /* 0x000fc80000400000 */
[----:B------:R0:W-:Y:S01]  /*8fc0*/  MUFU.EX2 R85, R35 ;  /* 0x0000002300557308 */ /* 0x0001e20000000800 */
[--C-:B------:R-:W-:Y:S01]  /*8fd0*/  FADD R36, R12, -R84.reuse ;  /* 0x800000540c247221 */ /* 0x100fe20000000000 */
[--C-:B------:R-:W-:Y:S01]  /*8fe0*/  FADD R25, R25, -R84.reuse ;  /* 0x8000005419197221 */ /* 0x100fe20000000000 */
[--C-:B0-----:R-:W-:Y:S02]  /*8ff0*/  FADD R35, R18, -R84.reuse ;  /* 0x8000005412237221 */ /* 0x101fe40000000000 */
[----:B------:R-:W-:Y:S02]  /*9000*/  FMUL R36, R36, 1.4426950216293334961 ;  /* 0x3fb8aa3b24247820 */ /* 0x000fe40000400000 */
[----:B------:R-:W-:Y:S01]  /*9010*/  FMUL R35, R35, 1.4426950216293334961 ;  /* 0x3fb8aa3b23237820 */ /* 0x000fe20000400000 */
[--C-:B------:R-:W-:Y:S01]  /*9020*/  FADD R28, R28, -R84.reuse ;  /* 0x800000541c1c7221 */ /* 0x100fe20000000000 */
[----:B------:R-:W-:Y:S02]  /*9030*/  FMUL R87, R87, 1.4426950216293334961 ;  /* 0x3fb8aa3b57577820 */ /* 0x000fe40000400000 */
[----:B------:R0:W-:Y:S01]  /*9040*/  MUFU.EX2 R12, R35 ;  /* 0x00000023000c7308 */ /* 0x0001e20000000800 */
[----:B------:R-:W-:Y:S01]  /*9050*/  FMUL R25, R25, 1.4426950216293334961 ;  /* 0x3fb8aa3b19197820 */ /* 0x000fe20000400000 */
[----:B------:R-:W-:Y:S01]  /*9060*/  FMUL R28, R28, 1.4426950216293334961 ;  /* 0x3fb8aa3b1c1c7820 */ /* 0x000fe20000400000 */
[----:B0-----:R-:W-:-:S05]  /*9070*/  FADD R35, R15, -R84 ;  /* 0x800000540f237221 */ /* 0x001fca0000000000 */
[----:B------:R0:W-:Y:S01]  /*9080*/  MUFU.EX2 R15, R36 ;  /* 0x00000024000f7308 */ /* 0x0001e20000000800 */
[----:B------:R-:W-:Y:S01]  /*9090*/  FMUL R35, R35, 1.4426950216293334961 ;  /* 0x3fb8aa3b23237820 */ /* 0x000fe20000400000 */
[----:B0-----:R-:W-:-:S06]  /*90a0*/  FADD R36, R16, -R84 ;  /* 0x8000005410247221 */ /* 0x001fcc0000000000 */
[----:B------:R-:W-:Y:S01]  /*90b0*/  MUFU.EX2 R18, R87 ;  /* 0x0000005700127308 */ /* 0x000fe20000000800 */
[----:B------:R-:W-:-:S07]  /*90c0*/  FMUL R36, R36, 1.4426950216293334961 ;  /* 0x3fb8aa3b24247820 */ /* 0x000fce0000400000 */
[----:B------:R-:W-:Y:S01]  /*90d0*/  MUFU.EX2 R9, R9 ;  /* 0x0000000900097308 */ /* 0x000fe20000000800 */
[----:B------:R-:W-:-:S07]  /*90e0*/  FADD R22, R22, -R3 ;  /* 0x8000000316167221 */ /* 0x000fce0000000000 */
[----:B------:R-:W0:Y:S08]  /*90f0*/  MUFU.EX2 R13, R13 ;  /* 0x0000000d000d7308 */ /* 0x000e300000000800 */
[----:B------:R-:W-:Y:S08]  /*9100*/  MUFU.EX2 R17, R17 ;  /* 0x0000001100117308 */ /* 0x000ff00000000800 */
[----:B------:R-:W3:Y:S08]  /*9110*/  MUFU.EX2 R19, R19 ;  /* 0x0000001300137308 */ /* 0x000ef00000000800 */
[----:B------:R1:W-:Y:S08]  /*9120*/  MUFU.EX2 R87, R25 ;  /* 0x0000001900577308 */ /* 0x0003f00000000800 */
[----:B------:R2:W-:Y:S01]  /*9130*/  MUFU.EX2 R153, R28 ;  /* 0x0000001c00997308 */ /* 0x0005e20000000800 */
[----:B-1----:R-:W-:Y:S01]  /*9140*/  LOP3.LUT R25, R183, 0x1c, RZ, 0xc0, !PT ;  /* 0x0000001cb7197812 */ /* 0x002fe200078ec0ff */
[----:B------:R-:W-:-:S06]  /*9150*/  FADD R29, R29, -R84 ;  /* 0x800000541d1d7221 */ /* 0x000fcc0000000000 */
[----:B------:R1:W-:Y:S01]  /*9160*/  MUFU.EX2 R16, R35 ;  /* 0x0000002300107308 */ /* 0x0003e20000000800 */
[----:B--2---:R-:W-:Y:S01]  /*9170*/  LOP3.LUT R28, R183, 0x1, RZ, 0xc0, !PT ;  /* 0x00000001b71c7812 */ /* 0x004fe200078ec0ff */
[----:B------:R-:W-:Y:S01]  /*9180*/  FADD R32, R32, -R84 ;  /* 0x8000005420207221 */ /* 0x000fe20000000000 */
[----:B------:R-:W-:-:S03]  /*9190*/  FMUL R20, R20, 1.4426950216293334961 ;  /* 0x3fb8aa3b14147820 */ /* 0x000fc60000400000 */
[----:B------:R-:W-:Y:S02]  /*91a0*/  IMAD R25, R28, 0x2, R25 ;  /* 0x000000021c197824 */ /* 0x000fe400078e0219 */
[--C-:B-1----:R-:W-:Y:S02]  /*91b0*/  FADD R35, R21, -R84.reuse ;  /* 0x8000005415237221 */ /* 0x102fe40000000000 */
[----:B------:R1:W2:Y:S01]  /*91c0*/  MUFU.EX2 R21, R36 ;  /* 0x0000002400157308 */ /* 0x0002a20000000800 */
[----:B------:R-:W-:Y:S01]  /*91d0*/  SHF.R.U32.HI R28, RZ, 0x1, R183 ;  /* 0x00000001ff1c7819 */ /* 0x000fe200000116b7 */
[----:B------:R-:W-:Y:S01]  /*91e0*/  FMUL R22, R22, 1.4426950216293334961 ;  /* 0x3fb8aa3b16167820 */ /* 0x000fe20000400000 */
[----:B------:R-:W-:Y:S01]  /*91f0*/  FMUL R29, R29, 1.4426950216293334961 ;  /* 0x3fb8aa3b1d1d7820 */ /* 0x000fe20000400000 */
[----:B------:R-:W-:Y:S01]  /*9200*/  FMUL R32, R32, 1.4426950216293334961 ;  /* 0x3fb8aa3b20207820 */ /* 0x000fe20000400000 */
[----:B------:R-:W-:Y:S01]  /*9210*/  SGXT.U32 R28, R28, 0x1 ;  /* 0x000000011c1c781a */ /* 0x000fe20000000000 */
[--C-:B------:R-:W-:Y:S01]  /*9220*/  FADD R33, R33, -R84.reuse ;  /* 0x8000005421217221 */ /* 0x100fe20000000000 */
[--C-:B-1----:R-:W-:Y:S01]  /*9230*/  FADD R36, R23, -R84.reuse ;  /* 0x8000005417247221 */ /* 0x102fe20000000000 */
[----:B------:R-:W-:Y:S01]  /*9240*/  MUFU.EX2 R20, R20 ;  /* 0x0000001400147308 */ /* 0x000fe20000000800 */
[----:B------:R-:W-:Y:S01]  /*9250*/  FMUL R35, R35, 1.4426950216293334961 ;  /* 0x3fb8aa3b23237820 */ /* 0x000fe20000400000 */
[----:B------:R-:W-:Y:S01]  /*9260*/  LOP3.LUT R25, R25, R28, RZ, 0xfc, !PT ;  /* 0x0000001c19197212 */ /* 0x000fe200078efcff */
[----:B------:R-:W-:Y:S01]  /*9270*/  FMUL R36, R36, 1.4426950216293334961 ;  /* 0x3fb8aa3b24247820 */ /* 0x000fe20000400000 */
[----:B------:R-:W-:Y:S01]  /*9280*/  FADD R28, R42, -R84 ;  /* 0x800000542a1c7221 */ /* 0x000fe20000000000 */
[----:B------:R-:W-:-:S03]  /*9290*/  FMUL R33, R33, 1.4426950216293334961 ;  /* 0x3fb8aa3b21217820 */ /* 0x000fc60000400000 */
[----:B------:R-:W1:Y:S01]  /*92a0*/  MUFU.EX2 R22, R22 ;  /* 0x0000001600167308 */ /* 0x000e620000000800 */
[----:B------:R-:W-:-:S07]  /*92b0*/  FMUL R28, R28, 1.4426950216293334961 ;  /* 0x3fb8aa3b1c1c7820 */ /* 0x000fce0000400000 */
[----:B------:R0:W-:Y:S08]  /*92c0*/  MUFU.EX2 R158, R29 ;  /* 0x0000001d009e7308 */ /* 0x0001f00000000800 */
[----:B------:R3:W-:Y:S01]  /*92d0*/  MUFU.EX2 R161, R32 ;  /* 0x0000002000a17308 */ /* 0x0007e20000000800 */
[----:B0-----:R-:W-:-:S04]  /*92e0*/  F2FP.SATFINITE.E4M3.F32.PACK_AB_MERGE_C R29, R13, R9, RZ ;  /* 0x000000090d1d723e */ /* 0x001fc800048070ff */
[----:B------:R-:W-:Y:S02]  /*92f0*/  F2FP.SATFINITE.E4M3.F32.PACK_AB_MERGE_C R29, R15, R12, R29 ;  /* 0x0000000c0f1d723e */ /* 0x000fe4000480701d */
[----:B---3--:R-:W-:Y:S01]  /*9300*/  F2FP.SATFINITE.E4M3.F32.PACK_AB_MERGE_C R32, R19, R17, RZ ;  /* 0x000000111320723e */ /* 0x008fe200048070ff */
[----:B------:R-:W-:Y:S03]  /*9310*/  MUFU.EX2 R23, R35 ;  /* 0x0000002300177308 */ /* 0x000fe60000000800 */
[----:B--2---:R-:W-:-:S05]  /*9320*/  F2FP.SATFINITE.E4M3.F32.PACK_AB_MERGE_C R32, R21, R16, R32 ;  /* 0x000000101520723e */ /* 0x004fca0004807020 */
[----:B------:R-:W0:Y:S08]  /*9330*/  MUFU.EX2 R86, R36 ;  /* 0x0000002400567308 */ /* 0x000e300000000800 */
[----:B------:R2:W-:Y:S01]  /*9340*/  MUFU.EX2 R163, R33 ;  /* 0x0000002100a37308 */ /* 0x0005e20000000800 */
[--C-:B------:R-:W-:Y:S01]  /*9350*/  FADD R165, R34, -R84.reuse ;  /* 0x8000005422a57221 */ /* 0x100fe20000000000 */
[----:B--2---:R-:W-:-:S06]  /*9360*/  FADD R33, R10, -R84 ;  /* 0x800000540a217221 */ /* 0x004fcc0000000000 */
[----:B------:R2:W-:Y:S01]  /*9370*/  MUFU.EX2 R10, R28 ;  /* 0x0000001c000a7308 */ /* 0x0005e20000000800 */
[----:B------:R-:W-:Y:S02]  /*9380*/  F2FP.SATFINITE.E4M3.F32.PACK_AB_MERGE_C R34, R46, R43, RZ ;  /* 0x0000002b2e22723e */ /* 0x000fe400048070ff */
[----:B--2---:R-:W-:Y:S02]  /*9390*/  SEL R28, R29, R32, !P0 ;  /* 0x000000201d1c7207 */ /* 0x004fe40004000000 */
[----:B------:R-:W-:Y:S01]  /*93a0*/  SEL R29, R32, R29, !P0 ;  /* 0x0000001d201d7207 */ /* 0x000fe20004000000 */
[----:B------:R-:W-:Y:S01]  /*93b0*/  FMUL R32, R33, 1.4426950216293334961 ;  /* 0x3fb8aa3b21207820 */ /* 0x000fe20000400000 */
[----:B------:R-:W-:-:S03]  /*93c0*/  FADD R33, R14, -R84 ;  /* 0x800000540e217221 */ /* 0x000fc60000000000 */
[----:B------:R1:W-:Y:S01]  /*93d0*/  MUFU.EX2 R14, R32 ;  /* 0x00000020000e7308 */ /* 0x0003e20000000800 */
[----:B------:R-:W-:Y:S01]  /*93e0*/  FMUL R33, R33, 1.4426950216293334961 ;  /* 0x3fb8aa3b21217820 */ /* 0x000fe20000400000 */
[----:B------:R-:W-:Y:S01]  /*93f0*/  F2FP.SATFINITE.E4M3.F32.PACK_AB_MERGE_C R34, R153, R87, R34 ;  /* 0x000000579922723e */ /* 0x000fe20004807022 */
[----:B------:R-:W-:Y:S01]  /*9400*/  FADD R35, R44, -R84 ;  /* 0x800000542c237221 */ /* 0x000fe20000000000 */
[----:B-1----:R-:W-:-:S04]  /*9410*/  F2FP.SATFINITE.E4M3.F32.PACK_AB_MERGE_C R32, R22, R20, RZ ;  /* 0x000000141620723e */ /* 0x002fc800048070ff */
[----:B------:R1:W-:Y:S01]  /*9420*/  MUFU.EX2 R44, R33 ;  /* 0x00000021002c7308 */ /* 0x0003e20000000800 */
[----:B0-----:R-:W-:Y:S01]  /*9430*/  F2FP.SATFINITE.E4M3.F32.PACK_AB_MERGE_C R32, R86, R23, R32 ;  /* 0x000000175620723e */ /* 0x001fe20004807020 */
[----:B------:R-:W-:-:S03]  /*9440*/  FMUL R35, R35, 1.4426950216293334961 ;  /* 0x3fb8aa3b23237820 */ /* 0x000fc60000400000 */
[----:B-1----:R-:W-:Y:S02]  /*9450*/  SEL R33, R32, R34, !P0 ;  /* 0x0000002220217207 */ /* 0x002fe40004000000 */
[----:B------:R-:W-:Y:S01]  /*9460*/  SEL R32, R34, R32, !P0 ;  /* 0x0000002022207207 */ /* 0x000fe20004000000 */
[--C-:B------:R-:W-:Y:S02]  /*9470*/  FADD R34, R41, -R84.reuse ;  /* 0x8000005429227221 */ /* 0x100fe40000000000 */
[----:B------:R0:W-:Y:S02]  /*9480*/  MUFU.EX2 R41, R35 ;  /* 0x0000002300297308 */ /* 0x0001e40000000800 */
[----:B------:R-:W-:Y:S01]  /*9490*/  FMUL R34, R34, 1.4426950216293334961 ;  /* 0x3fb8aa3b22227820 */ /* 0x000fe20000400000 */
[----:B0-----:R-:W-:-:S05]  /*94a0*/  FADD R35, R45, -R84 ;  /* 0x800000542d237221 */ /* 0x001fca0000000000 */
[----:B------:R0:W-:Y:S01]  /*94b0*/  MUFU.EX2 R45, R34 ;  /* 0x00000022002d7308 */ /* 0x0001e20000000800 */
[----:B------:R-:W-:Y:S01]  /*94c0*/  FMUL R35, R35, 1.4426950216293334961 ;  /* 0x3fb8aa3b23237820 */ /* 0x000fe20000400000 */
[----:B0-----:R-:W-:-:S06]  /*94d0*/  FADD R34, R51, -R84 ;  /* 0x8000005433227221 */ /* 0x001fcc0000000000 */
[----:B------:R0:W-:Y:S01]  /*94e0*/  MUFU.EX2 R51, R35 ;  /* 0x0000002300337308 */ /* 0x0001e20000000800 */
[----:B------:R-:W-:Y:S01]  /*94f0*/  FMUL R34, R34, 1.4426950216293334961 ;  /* 0x3fb8aa3b22227820 */ /* 0x000fe20000400000 */
[--C-:B------:R-:W-:Y:S01]  /*9500*/  FADD R39, R39, -R3.reuse ;  /* 0x8000000327277221 */ /* 0x100fe20000000000 */
[----:B------:R-:W-:Y:S01]  /*9510*/  FADD R202, R202, -R3 ;  /* 0x80000003caca7221 */ /* 0x000fe20000000000 */
[----:B------:R-:W-:Y:S01]  /*9520*/  FMUL R165, R165, 1.4426950216293334961 ;  /* 0x3fb8aa3ba5a57820 */ /* 0x000fe20000400000 */
[----:B0-----:R-:W-:-:S03]  /*9530*/  FADD R35, R53, -R84 ;  /* 0x8000005435237221 */ /* 0x001fc60000000000 */
[----:B------:R0:W-:Y:S01]  /*9540*/  MUFU.EX2 R53, R34 ;  /* 0x0000002200357308 */ /* 0x0001e20000000800 */
[----:B------:R-:W-:Y:S01]  /*9550*/  FMUL R35, R35, 1.4426950216293334961 ;  /* 0x3fb8aa3b23237820 */ /* 0x000fe20000400000 */
[--C-:B------:R-:W-:Y:S01]  /*9560*/  FADD R203, R203, -R3.reuse ;  /* 0x80000003cbcb7221 */ /* 0x100fe20000000000 */
[--C-:B------:R-:W-:Y:S01]  /*9570*/  FADD R73, R206, -R3.reuse ;  /* 0x80000003ce497221 */ /* 0x100fe20000000000 */
[--C-:B------:R-:W-:Y:S01]  /*9580*/  FADD R205, R205, -R3.reuse ;  /* 0x80000003cdcd7221 */ /* 0x100fe20000000000 */
[--C-:B0-----:R-:W-:Y:S01]  /*9590*/  FADD R34, R60, -R84.reuse ;  /* 0x800000543c227221 */ /* 0x101fe20000000000 */
[--C-:B------:R-:W-:Y:S01]  /*95a0*/  FADD R207, R207, -R3.reuse ;  /* 0x80000003cfcf7221 */ /* 0x100fe20000000000 */
[----:B------:R-:W-:Y:S02]  /*95b0*/  FADD R208, R208, -R3 ;  /* 0x80000003d0d07221 */ /* 0x000fe40000000000 */
[----:B------:R-:W-:Y:S01]  /*95c0*/  FMUL R34, R34, 1.4426950216293334961 ;  /* 0x3fb8aa3b22227820 */ /* 0x000fe20000400000 */
[----:B------:R-:W-:Y:S01]  /*95d0*/  FMUL R39, R39, 1.4426950216293334961 ;  /* 0x3fb8aa3b27277820 */ /* 0x000fe20000400000 */
[----:B------:R-:W-:Y:S01]  /*95e0*/  FMUL R68, R68, 1.4426950216293334961 ;  /* 0x3fb8aa3b44447820 */ /* 0x000fe20000400000 */
[----:B------:R-:W-:Y:S01]  /*95f0*/  FMUL R72, R202, 1.4426950216293334961 ;  /* 0x3fb8aa3bca487820 */ /* 0x000fe20000400000 */
[--C-:B------:R-:W-:Y:S01]  /*9600*/  FADD R37, R37, -R84.reuse ;  /* 0x8000005425257221 */ /* 0x100fe20000000000 */
[----:B------:R-:W-:Y:S01]  /*9610*/  FADD R38, R38, -R84 ;  /* 0x8000005426267221 */ /* 0x000fe20000000000 */
[----:B------:R0:W-:Y:S01]  /*9620*/  MUFU.EX2 R60, R35 ;  /* 0x00000023003c7308 */ /* 0x0001e20000000800 */
[----:B------:R-:W-:Y:S01]  /*9630*/  FMUL R203, R203, 1.4426950216293334961 ;  /* 0x3fb8aa3bcbcb7820 */ /* 0x000fe20000400000 */
[----:B------:R-:W-:Y:S01]  /*9640*/  FMUL R73, R73, 1.4426950216293334961 ;  /* 0x3fb8aa3b49497820 */ /* 0x000fe20000400000 */
[----:B------:R-:W-:Y:S01]  /*9650*/  FMUL R76, R205, 1.4426950216293334961 ;  /* 0x3fb8aa3bcd4c7820 */ /* 0x000fe20000400000 */
[----:B------:R-:W-:Y:S01]  /*9660*/  FMUL R77, R207, 1.4426950216293334961 ;  /* 0x3fb8aa3bcf4d7820 */ /* 0x000fe20000400000 */
[----:B------:R-:W-:Y:S01]  /*9670*/  FMUL R79, R208, 1.4426950216293334961 ;  /* 0x3fb8aa3bd04f7820 */ /* 0x000fe20000400000 */
[----:B------:R-:W-:-:S02]  /*9680*/  FMUL R37, R37, 1.4426950216293334961 ;  /* 0x3fb8aa3b25257820 */ /* 0x000fc40000400000 */
[----:B------:R-:W1:Y:S01]  /*9690*/  MUFU.EX2 R165, R165 ;  /* 0x000000a500a57308 */ /* 0x000e620000000800 */
[----:B0-----:R-:W-:Y:S01]  /*96a0*/  FADD R35, R62, -R84 ;  /* 0x800000543e237221 */ /* 0x001fe20000000000 */
[----:B------:R-:W-:Y:S01]  /*96b0*/  FMUL R38, R38, 1.4426950216293334961 ;  /* 0x3fb8aa3b26267820 */ /* 0x000fe20000400000 */
[--C-:B------:R-:W-:Y:S01]  /*96c0*/  FADD R209, R209, -R3.reuse ;  /* 0x80000003d1d17221 */ /* 0x100fe20000000000 */
[----:B------:R-:W-:Y:S01]  /*96d0*/  FADD R81, R210, -R3 ;  /* 0x80000003d2517221 */ /* 0x000fe20000000000 */
[----:B------:R-:W-:-:S03]  /*96e0*/  FMUL R35, R35, 1.4426950216293334961 ;  /* 0x3fb8aa3b23237820 */ /* 0x000fc60000400000 */
[----:B------:R0:W-:Y:S01]  /*96f0*/  MUFU.EX2 R62, R34 ;  /* 0x00000022003e7308 */ /* 0x0001e20000000800 */
[--C-:B------:R-:W-:Y:S01]  /*9700*/  FADD R82, R82, -R3.reuse ;  /* 0x8000000352527221 */ /* 0x100fe20000000000 */
[----:B------:R-:W-:-:S06]  /*9710*/  FADD R211, R211, -R3 ;  /* 0x80000003d3d37221 */ /* 0x000fcc0000000000 */
[----:B------:R2:W-:Y:S01]  /*9720*/  MUFU.EX2 R40, R39 ;  /* 0x0000002700287308 */ /* 0x0005e20000000800 */
[----:B0-----:R-:W-:Y:S01]  /*9730*/  FADD R34, R65, -R84 ;  /* 0x8000005441227221 */ /* 0x001fe20000000000 */
[----:B------:R-:W-:-:S03]  /*9740*/  FMUL R80, R209, 1.4426950216293334961 ;  /* 0x3fb8aa3bd1507820 */ /* 0x000fc60000400000 */
[----:B------:R-:W-:-:S03]  /*9750*/  FMUL R34, R34, 1.4426950216293334961 ;  /* 0x3fb8aa3b22227820 */ /* 0x000fc60000400000 */
[----:B------:R-:W-:Y:S01]  /*9760*/  MUFU.EX2 R68, R68 ;  /* 0x0000004400447308 */ /* 0x000fe20000000800 */
[----:B------:R-:W-:Y:S01]  /*9770*/  FMUL R81, R81, 1.4426950216293334961 ;  /* 0x3fb8aa3b51517820 */ /* 0x000fe20000400000 */
[----:B------:R-:W-:Y:S01]  /*9780*/  FMUL R82, R82, 1.4426950216293334961 ;  /* 0x3fb8aa3b52527820 */ /* 0x000fe20000400000 */
[----:B------:R-:W-:Y:S01]  /*9790*/  FMUL R83, R211, 1.4426950216293334961 ;  /* 0x3fb8aa3bd3537820 */ /* 0x000fe20000400000 */
[----:B------:R-:W-:-:S04]  /*97a0*/  FADD R212, R212, -R3 ;  /* 0x80000003d4d47221 */ /* 0x000fc80000000000 */
[----:B------:R-:W-:Y:S01]  /*97b0*/  MUFU.EX2 R52, R203 ;  /* 0x000000cb00347308 */ /* 0x000fe20000000800 */
[----:B--2---:R-:W-:Y:S01]  /*97c0*/  FADD R39, R59, -R3 ;  /* 0x800000033b277221 */ /* 0x004fe20000000000 */
[--C-:B------:R-:W-:Y:S01]  /*97d0*/  FADD R27, R27, -R84.reuse ;  /* 0x800000541b1b7221 */ /* 0x100fe20000000000 */
[----:B------:R0:W-:Y:S05]  /*97e0*/  STS.U8 [R4+UR21+0x7500], R70 ;  /* 0x0075004604007988 */ /* 0x0001ea0008000015 */
[----:B------:R-:W2:Y:S01]  /*97f0*/  MUFU.EX2 R72, R72 ;  /* 0x0000004800487308 */ /* 0x000ea20000000800 */
[--C-:B------:R-:W-:Y:S01]  /*9800*/  FADD R26, R26, -R84.reuse ;  /* 0x800000541a1a7221 */ /* 0x100fe20000000000 */
[--C-:B------:R-:W-:Y:S01]  /*9810*/  FADD R24, R24, -R84.reuse ;  /* 0x8000005418187221 */ /* 0x100fe20000000000 */
[----:B------:R3:W-:Y:S05]  /*9820*/  STS.U8 [R4+UR21+0x7d00], R54 ;  /* 0x007d003604007988 */ /* 0x0007ea0008000015 */
[----:B------:R-:W-:Y:S01]  /*9830*/  MUFU.EX2 R73, R73 ;  /* 0x0000004900497308 */ /* 0x000fe20000000800 */
[----:B0-----:R-:W-:Y:S01]  /*9840*/  FADD R70, R31, -R84 ;  /* 0x800000541f467221 */ /* 0x001fe20000000000 */
[----:B------:R-:W-:-:S06]  /*9850*/  FMUL R212, R212, 1.4426950216293334961 ;  /* 0x3fb8aa3bd4d47820 */ /* 0x000fcc0000400000 */
[----:B------:R-:W0:Y:S01]  /*9860*/  MUFU.EX2 R76, R76 ;  /* 0x0000004c004c7308 */ /* 0x000e220000000800 */
[----:B------:R-:W-:Y:S01]  /*9870*/  FMUL R39, R39, 1.4426950216293334961 ;  /* 0x3fb8aa3b27277820 */ /* 0x000fe20000400000 */
[----:B------:R4:W-:Y:S06]  /*9880*/  STS.U8 [R4+UR21+0x6d00], R160 ;  /* 0x006d00a004007988 */ /* 0x0009ec0008000015 */
[----:B------:R-:W-:Y:S01]  /*9890*/  MUFU.EX2 R77, R77 ;  /* 0x0000004d004d7308 */ /* 0x000fe20000000800 */
[----:B------:R-:W-:Y:S01]  /*98a0*/  FADD R30, R30, -R84 ;  /* 0x800000541e1e7221 */ /* 0x000fe20000000000 */
[----:B---3--:R-:W-:-:S06]  /*98b0*/  FMUL R54, R27, 1.4426950216293334961 ;  /* 0x3fb8aa3b1b367820 */ /* 0x008fcc0000400000 */
[----:B------:R-:W-:Y:S01]  /*98c0*/  MUFU.EX2 R79, R79 ;  /* 0x0000004f004f7308 */ /* 0x000fe20000000800 */
[----:B----4-:R-:W-:-:S07]  /*98d0*/  F2FP.SATFINITE.E4M3.F32.PACK_AB_MERGE_C R160, R57, R56, RZ ;  /* 0x0000003839a0723e */ /* 0x010fce00048070ff */
[----:B------:R-:W-:Y:S01]  /*98e0*/  MUFU.EX2 R168, R37 ;  /* 0x0000002500a87308 */ /* 0x000fe20000000800 */
[----:B------:R-:W-:-:S07]  /*98f0*/  F2FP.SATFINITE.E4M3.F32.PACK_AB_MERGE_C R27, R64, R61, RZ ;  /* 0x0000003d401b723e */ /* 0x000fce00048070ff */
[----:B------:R-:W3:Y:S01]  /*9900*/  MUFU.EX2 R42, R38 ;  /* 0x00000026002a7308 */ /* 0x000ee20000000800 */
[----:B------:R-:W-:-:S07]  /*9910*/  FMUL R26, R26, 1.4426950216293334961 ;  /* 0x3fb8aa3b1a1a7820 */ /* 0x000fce0000400000 */
[----:B------:R4:W5:Y:S01]  /*9920*/  MUFU.EX2 R65, R35 ;  /* 0x0000002300417308 */ /* 0x0009620000000800 */
[----:B------:R-:W-:Y:S01]  /*9930*/  FMUL R24, R24, 1.4426950216293334961 ;  /* 0x3fb8aa3b18187820 */ /* 0x000fe20000400000 */
[----:B------:R-:W-:Y:S01]  /*9940*/  FMUL R70, R70, 1.4426950216293334961 ;  /* 0x3fb8aa3b46467820 */ /* 0x000fe20000400000 */
[----:B----4-:R-:W-:-:S05]  /*9950*/  FADD R35, R66, -R84 ;  /* 0x8000005442237221 */ /* 0x010fca0000000000 */
[----:B------:R4:W-:Y:S01]  /*9960*/  MUFU.EX2 R66, R34 ;  /* 0x0000002200427308 */ /* 0x0009e20000000800 */
[----:B------:R-:W-:Y:S01]  /*9970*/  FMUL R35, R35, 1.4426950216293334961 ;  /* 0x3fb8aa3b23237820 */ /* 0x000fe20000400000 */
[----:B------:R-:W-:Y:S01]  /*9980*/  FMUL R30, R30, 1.4426950216293334961 ;  /* 0x3fb8aa3b1e1e7820 */ /* 0x000fe20000400000 */
[----:B----4-:R-:W-:-:S05]  /*9990*/  FADD R34, R67, -R84 ;  /* 0x8000005443227221 */ /* 0x010fca0000000000 */
[----:B------:R-:W-:Y:S01]  /*99a0*/  MUFU.EX2 R80, R80 ;  /* 0x0000005000507308 */ /* 0x000fe20000000800 */
[----:B------:R-:W-:Y:S01]  /*99b0*/  FMUL R34, R34, 1.4426950216293334961 ;  /* 0x3fb8aa3b22227820 */ /* 0x000fe20000400000 */
[----:B------:R-:W-:Y:S01]  /*99c0*/  STS.U8 [R4+UR21+0x5100], R170 ;  /* 0x005100aa04007988 */ /* 0x000fe20008000015 */
[----:B------:R-:W-:-:S05]  /*99d0*/  F2FP.SATFINITE.E4M3.F32.PACK_AB_MERGE_C R160, R161, R158, R160 ;  /* 0x0000009ea1a0723e */ /* 0x000fca00048070a0 */
[----:B------:R-:W4:Y:S01]  /*99e0*/  MUFU.EX2 R81, R81 ;  /* 0x0000005100517308 */ /* 0x000f220000000800 */
[----:B------:R2:W-:Y:S01]  /*99f0*/  STS.U8 [R4+UR21+0x6100], R167 ;  /* 0x006100a704007988 */ /* 0x0005e20008000015 */
[----:B-1----:R-:W-:-:S03]  /*9a00*/  F2FP.SATFINITE.E4M3.F32.PACK_AB_MERGE_C R27, R165, R163, R27 ;  /* 0x000000a3a51b723e */ /* 0x002fc6000480701b */
[----:B------:R1:W-:Y:S03]  /*9a10*/  STS.U8 [R4+UR21+0x6900], R152 ;  /* 0x0069009804007988 */ /* 0x0003e60008000015 */
[----:B------:R-:W-:Y:S01]  /*9a20*/  MUFU.EX2 R82, R82 ;  /* 0x0000005200527308 */ /* 0x000fe20000000800 */
[----:B------:R-:W-:Y:S07]  /*9a30*/  STS.U8 [R4+UR21+0x4100], R214 ;  /* 0x004100d604007988 */ /* 0x000fee0008000015 */
[----:B------:R-:W4:Y:S01]  /*9a40*/  MUFU.EX2 R83, R83 ;  /* 0x0000005300537308 */ /* 0x000f220000000800 */
[----:B------:R-:W-:Y:S04]  /*9a50*/  STS.U8 [R4+UR21+0x4500], R218 ;  /* 0x004500da04007988 */ /* 0x000fe80008000015 */
[----:B------:R-:W-:Y:S03]  /*9a60*/  STS.U8 [R4+UR21+0x4900], R222 ;  /* 0x004900de04007988 */ /* 0x000fe60008000015 */
[----:B------:R-:W-:Y:S01]  /*9a70*/  MUFU.EX2 R59, R212 ;  /* 0x000000d4003b7308 */ /* 0x000fe20000000800 */
[----:B------:R-:W-:Y:S04]  /*9a80*/  STS.U8 [R4+UR21+0x4d00], R226 ;  /* 0x004d00e204007988 */ /* 0x000fe80008000015 */
[----:B------:R-:W-:Y:S03]  /*9a90*/  STS.U8 [R4+UR21+0x5500], R178 ;  /* 0x005500b204007988 */ /* 0x000fe60008000015 */
[----:B------:R-:W4:Y:S01]  /*9aa0*/  MUFU.EX2 R55, R39 ;  /* 0x0000002700377308 */ /* 0x000f220000000800 */
[----:B------:R-:W-:Y:S04]  /*9ab0*/  STS.U8 [R4+UR21+0x5900], R186 ;  /* 0x005900ba04007988 */ /* 0x000fe80008000015 */
[----:B------:R-:W-:Y:S03]  /*9ac0*/  STS.U8 [R4+UR21+0x5d00], R194 ;  /* 0x005d00c204007988 */ /* 0x000fe60008000015 */
[----:B------:R0:W4:Y:S01]  /*9ad0*/  MUFU.EX2 R67, R35 ;  /* 0x0000002300437308 */ /* 0x0001220000000800 */
[----:B------:R-:W-:Y:S04]  /*9ae0*/  STS.U8 [R4+UR21+0x6500], R175 ;  /* 0x006500af04007988 */ /* 0x000fe80008000015 */
[----:B------:R-:W-:Y:S03]  /*9af0*/  STS.U8 [R4+UR21+0x7100], R155 ;  /* 0x0071009b04007988 */ /* 0x000fe60008000015 */
[----:B--2---:R2:W-:Y:S01]  /*9b00*/  MUFU.EX2 R167, R34 ;  /* 0x0000002200a77308 */ /* 0x0045e20000000800 */
[----:B------:R5:W-:Y:S01]  /*9b10*/  STS.U8 [R4+UR21+0x7900], R71 ;  /* 0x0079004704007988 */ /* 0x000be20008000015 */
[----:B0-----:R-:W-:-:S06]  /*9b20*/  F2FP.SATFINITE.E4M3.F32.PACK_AB_MERGE_C R35, R72, R69, RZ ;  /* 0x000000454823723e */ /* 0x001fcc00048070ff */
[----:B------:R0:W4:Y:S01]  /*9b30*/  MUFU.EX2 R170, R26 ;  /* 0x0000001a00aa7308 */ /* 0x0001220000000800 */
[----:B--2---:R-:W-:Y:S02]  /*9b40*/  F2FP.SATFINITE.E4M3.F32.PACK_AB_MERGE_C R34, R52, R68, RZ ;  /* 0x000000443422723e */ /* 0x004fe400048070ff */
[----:B------:R-:W-:-:S05]  /*9b50*/  F2FP.SATFINITE.E4M3.F32.PACK_AB_MERGE_C R36, R76, R73, RZ ;  /* 0x000000494c24723e */ /* 0x000fca00048070ff */
[----:B-1----:R1:W-:Y:S01]  /*9b60*/  MUFU.EX2 R152, R24 ;  /* 0x0000001800987308 */ /* 0x0023e20000000800 */
[----:B0-----:R-:W-:Y:S02]  /*9b70*/  F2FP.SATFINITE.E4M3.F32.PACK_AB_MERGE_C R26, R47, R40, RZ ;  /* 0x000000282f1a723e */ /* 0x001fe400048070ff */
[----:B------:R-:W-:Y:S02]  /*9b80*/  F2FP.SATFINITE.E4M3.F32.PACK_AB_MERGE_C R34, R41, R44, R34 ;  /* 0x0000002c2922723e */ /* 0x000fe40004807022 */
[----:B---3--:R-:W-:-:S03]  /*9b90*/  F2FP.SATFINITE.E4M3.F32.PACK_AB_MERGE_C R26, R42, R168, R26 ;  /* 0x000000a82a1a723e */ /* 0x008fc6000480701a */
[----:B-----5:R0:W2:Y:S01]  /*9ba0*/  MUFU.EX2 R4, R30 ;  /* 0x0000001e00047308 */ /* 0x0200a20000000800 */
[----:B-1----:R-:W-:Y:S02]  /*9bb0*/  F2FP.SATFINITE.E4M3.F32.PACK_AB_MERGE_C R24, R49, R48, RZ ;  /* 0x000000303118723e */ /* 0x002fe400048070ff */
[----:B------:R-:W-:Y:S02]  /*9bc0*/  F2FP.SATFINITE.E4M3.F32.PACK_AB_MERGE_C R35, R51, R45, R35 ;  /* 0x0000002d3323723e */ /* 0x000fe40004807023 */
[----:B------:R-:W-:-:S03]  /*9bd0*/  F2FP.SATFINITE.E4M3.F32.PACK_AB_MERGE_C R24, R14, R10, R24 ;  /* 0x0000000a0e18723e */ /* 0x000fc60004807018 */
[----:B------:R-:W-:Y:S01]  /*9be0*/  MUFU.EX2 R54, R54 ;  /* 0x0000003600367308 */ /* 0x000fe20000000800 */
[----:B0-----:R-:W-:Y:S02]  /*9bf0*/  SEL R30, R160, R27, !P0 ;  /* 0x0000001ba01e7207 */ /* 0x001fe40004000000 */
[----:B------:R-:W-:Y:S02]  /*9c00*/  SEL R160, R27, R160, !P0 ;  /* 0x000000a01ba07207 */ /* 0x000fe40004000000 */
[----:B------:R-:W-:-:S03]  /*9c10*/  F2FP.SATFINITE.E4M3.F32.PACK_AB_MERGE_C R27, R79, R77, RZ ;  /* 0x0000004d4f1b723e */ /* 0x000fc600048070ff */
[----:B------:R-:W0:Y:S01]  /*9c20*/  MUFU.EX2 R70, R70 ;  /* 0x0000004600467308 */ /* 0x000e220000000800 */
[----:B------:R-:W-:Y:S02]  /*9c30*/  SEL R31, R26, R24, !P0 ;  /* 0x000000181a1f7207 */ /* 0x000fe40004000000 */
[----:B------:R-:W-:Y:S02]  /*9c40*/  F2FP.SATFINITE.E4M3.F32.PACK_AB_MERGE_C R36, R60, R53, R36 ;  /* 0x000000353c24723e */ /* 0x000fe40004807024 */
[----:B------:R-:W-:Y:S02]  /*9c50*/  F2FP.SATFINITE.E4M3.F32.PACK_AB_MERGE_C R27, R65, R62, R27 ;  /* 0x0000003e411b723e */ /* 0x000fe4000480701b */
[----:B------:R-:W-:Y:S02]  /*9c60*/  SEL R26, R24, R26, !P0 ;  /* 0x0000001a181a7207 */ /* 0x000fe40004000000 */
[----:B------:R-:W-:Y:S02]  /*9c70*/  SEL R24, R34, R35, !P0 ;  /* 0x0000002322187207 */ /* 0x000fe40004000000 */
[----:B------:R-:W-:-:S02]  /*9c80*/  SEL R34, R35, R34, !P0 ;  /* 0x0000002223227207 */ /* 0x000fc40004000000 */
[----:B------:R-:W-:Y:S02]  /*9c90*/  SEL R35, R36, R27, !P0 ;  /* 0x0000001b24237207 */ /* 0x000fe40004000000 */
[----:B----4-:R-:W-:Y:S02]  /*9ca0*/  F2FP.SATFINITE.E4M3.F32.PACK_AB_MERGE_C R38, R81, R80, RZ ;  /* 0x000000505126723e */ /* 0x010fe400048070ff */
[----:B------:R-:W-:Y:S02]  /*9cb0*/  F2FP.SATFINITE.E4M3.F32.PACK_AB_MERGE_C R39, R83, R82, RZ ;  /* 0x000000525327723e */ /* 0x000fe400048070ff */
[----:B------:R-:W-:Y:S02]  /*9cc0*/  SEL R36, R27, R36, !P0 ;  /* 0x000000241b247207 */ /* 0x000fe40004000000 */
[----:B------:R-:W-:Y:S02]  /*9cd0*/  F2FP.SATFINITE.E4M3.F32.PACK_AB_MERGE_C R71, R55, R59, RZ ;  /* 0x0000003b3747723e */ /* 0x000fe400048070ff */
[----:B------:R-:W-:-:S02]  /*9ce0*/  F2FP.SATFINITE.E4M3.F32.PACK_AB_MERGE_C R27, R18, R85, RZ ;  /* 0x00000055121b723e */ /* 0x000fc400048070ff */
[----:B------:R-:W-:Y:S02]  /*9cf0*/  F2FP.SATFINITE.E4M3.F32.PACK_AB_MERGE_C R38, R67, R66, R38 ;  /* 0x000000424326723e */ /* 0x000fe40004807026 */
[----:B------:R-:W-:Y:S02]  /*9d00*/  F2FP.SATFINITE.E4M3.F32.PACK_AB_MERGE_C R39, R170, R167, R39 ;  /* 0x000000a7aa27723e */ /* 0x000fe40004807027 */
[----:B--2---:R-:W-:Y:S02]  /*9d10*/  F2FP.SATFINITE.E4M3.F32.PACK_AB_MERGE_C R71, R4, R152, R71 ;  /* 0x000000980447723e */ /* 0x004fe40004807047 */
[----:B0-----:R-:W-:Y:S02]  /*9d20*/  F2FP.SATFINITE.E4M3.F32.PACK_AB_MERGE_C R27, R70, R54, R27 ;  /* 0x00000036461b723e */ /* 0x001fe4000480701b */
[----:B------:R-:W-:Y:S01]  /*9d30*/  SEL R37, R38, R39, !P0 ;  /* 0x0000002726257207 */ /* 0x000fe20004000000 */
[----:B------:R-:W-:Y:S01]  /*9d40*/  STS.U8 [R11+UR21+0x4200], R215 ;  /* 0x004200d70b007988 */ /* 0x000fe20008000015 */
[----:B------:R-:W-:-:S02]  /*9d50*/  SEL R38, R39, R38, !P0 ;  /* 0x0000002627267207 */ /* 0x000fc40004000000 */
[----:B------:R-:W-:Y:S01]  /*9d60*/  SEL R39, R71, R27, !P0 ;  /* 0x0000001b47277207 */ /* 0x000fe20004000000 */
[----:B------:R-:W-:Y:S01]  /*9d70*/  STS.U8 [R11+UR21+0x4600], R219 ;  /* 0x004600db0b007988 */ /* 0x000fe20008000015 */
[----:B------:R-:W-:-:S03]  /*9d80*/  SEL R71, R27, R71, !P0 ;  /* 0x000000471b477207 */ /* 0x000fc60004000000 */
        /* <DEDUP_REMOVED lines=30> */
[----:B------:R-:W-:Y:S01]  /*9f70*/  SHFL.IDX PT, R27, R33, R25, 0x1f ;  /* 0x00001f19211b7589 */ /* 0x000fe200000e0000 */
[----:B------:R0:W-:Y:S06]  /*9f80*/  MEMBAR.ALL.CTA ;  /* 0x0000000000007992 */ /* 0x0001ec0000008000 */
[----:B0-----:R-:W0:Y:S04]  /*9f90*/  FENCE.VIEW.ASYNC.S ;  /* 0x00000000000073c6 */ /* 0x001e280000000000 */
[----:B0-----:R0:W-:Y:S04]  /*9fa0*/  SHFL.IDX PT, R33, R24, R25, 0x1f ;  /* 0x00001f1918217589 */ /* 0x0011e800000e0000 */
[----:B------:R-:W-:Y:S01]  /*9fb0*/  SHFL.IDX PT, R28, R28, R25, 0x1f ;  /* 0x00001f191c1c7589 */ /* 0x000fe200000e0000 */
[----:B0-----:R-:W-:-:S03]  /*9fc0*/  LOP3.LUT R24, R25, 0x1, RZ, 0x3c, !PT ;  /* 0x0000000119187812 */ /* 0x001fc600078e3cff */
[----:B------:R-:W-:Y:S04]  /*9fd0*/  SHFL.IDX PT, R30, R30, R25, 0x1f ;  /* 0x00001f191e1e7589 */ /* 0x000fe800000e0000 */
[----:B------:R-:W-:Y:S04]  /*9fe0*/  SHFL.IDX PT, R31, R31, R25, 0x1f ;  /* 0x00001f191f1f7589 */ /* 0x000fe800000e0000 */
[----:B------:R-:W-:Y:S04]  /*9ff0*/  SHFL.IDX PT, R35, R35, R25, 0x1f ;  /* 0x00001f1923237589 */ /* 0x000fe800000e0000 */
[----:B------:R-:W-:Y:S04]  /*a000*/  SHFL.IDX PT, R37, R37, R25, 0x1f ;  /* 0x00001f1925257589 */ /* 0x000fe800000e0000 */
[----:B------:R-:W-:Y:S04]  /*a010*/  SHFL.IDX PT, R39, R39, R25, 0x1f ;  /* 0x00001f1927277589 */ /* 0x000fe800000e0000 */
[----:B------:R-:W0:Y:S04]  /*a020*/  SHFL.IDX PT, R25, R29, R24, 0x1f ;  /* 0x00001f181d197589 */ /* 0x000e2800000e0000 */
[----:B------:R-:W1:Y:S04]  /*a030*/  SHFL.IDX PT, R29, R160, R24, 0x1f ;  /* 0x00001f18a01d7589 */ /* 0x000e6800000e0000 */
[----:B------:R-:W-:Y:S04]  /*a040*/  SHFL.IDX PT, R155, R32, R24, 0x1f ;  /* 0x00001f18209b7589 */ /* 0x000fe800000e0000 */
[----:B------:R2:W3:Y:S01]  /*a050*/  SHFL.IDX PT, R32, R26, R24, 0x1f ;  /* 0x00001f181a207589 */ /* 0x0004e200000e0000 */
[----:B------:R-:W-:-:S03]  /*a060*/  FADD R7, -R84, R7 ;  /* 0x0000000754077221 */ /* 0x000fc60000000100 */
[----:B------:R-:W4:Y:S04]  /*a070*/  SHFL.IDX PT, R34, R34, R24, 0x1f ;  /* 0x00001f1822227589 */ /* 0x000f2800000e0000 */
[----:B------:R-:W5:Y:S01]  /*a080*/  SHFL.IDX PT, R36, R36, R24, 0x1f ;  /* 0x00001f1824247589 */ /* 0x000f6200000e0000 */
[----:B--2---:R-:W-:-:S03]  /*a090*/  FADD R26, -R3, R0 ;  /* 0x00000000031a7221 */ /* 0x004fc60000000100 */
[----:B------:R-:W2:Y:S01]  /*a0a0*/  SHFL.IDX PT, R38, R38, R24, 0x1f ;  /* 0x00001f1826267589 */ /* 0x000ea200000e0000 */
[----:B------:R-:W-:Y:S01]  /*a0b0*/  FMUL R7, R7, 1.4426950216293334961 ;  /* 0x3fb8aa3b07077820 */ /* 0x000fe20000400000 */
[----:B------:R-:W-:Y:S02]  /*a0c0*/  FMUL R26, R26, 1.4426950216293334961 ;  /* 0x3fb8aa3b1a1a7820 */ /* 0x000fe40000400000 */
[----:B------:R0:W2:Y:S01]  /*a0d0*/  SHFL.IDX PT, R71, R71, R24, 0x1f ;  /* 0x00001f1847477589 */ /* 0x0000a200000e0000 */
[----:B------:R-:W-:Y:S01]  /*a0e0*/  IMAD.MOV.U32 R11, RZ, RZ, 0x5410 ;  /* 0x00005410ff0b7424 */ /* 0x000fe200078e00ff */
[----:B------:R-:W-:Y:S01]  /*a0f0*/  LOP3.LUT P1, RZ, R183, 0x2, RZ, 0xc0, !PT ;  /* 0x00000002b7ff7812 */ /* 0x000fe2000782c0ff */
[----:B------:R-:W5:Y:S03]  /*a100*/  MUFU.EX2 R8, R26 ;  /* 0x0000001a00087308 */ /* 0x000f660000000800 */
[----:B------:R-:W-:Y:S01]  /*a110*/  SEL R11, R11, 0x1054, !P1 ;  /* 0x000010540b0b7807 */ /* 0x000fe20004800000 */
[----:B0-----:R-:W-:-:S04]  /*a120*/  IMAD.MOV.U32 R24, RZ, RZ, 0x7632 ;  /* 0x00007632ff187424 */ /* 0x001fc800078e00ff */
[----:B------:R-:W0:Y:S01]  /*a130*/  MUFU.EX2 R7, R7 ;  /* 0x0000000700077308 */ /* 0x000e220000000800 */
[----:B------:R-:W-:Y:S02]  /*a140*/  SEL R0, R24, 0x3276, !P1 ;  /* 0x0000327618007807 */ /* 0x000fe40004800000 */
[CCC-:B------:R-:W-:Y:S02]  /*a150*/  PRMT R24, R28.reuse, R11.reuse, R25.reuse ;  /* 0x0000000b1c187216 */ /* 0x1c0fe40000000019 */
[-C--:B------:R-:W-:Y:S02]  /*a160*/  PRMT R25, R28, R0.reuse, R25 ;  /* 0x000000001c197216 */ /* 0x080fe40000000019 */
[CCC-:B-1----:R-:W-:Y:S02]  /*a170*/  PRMT R28, R30.reuse, R11.reuse, R29.reuse ;  /* 0x0000000b1e1c7216 */ /* 0x1c2fe4000000001d */
[----:B------:R-:W-:Y:S02]  /*a180*/  PRMT R29, R30, R0, R29 ;  /* 0x000000001e1d7216 */ /* 0x000fe4000000001d */
[----:B---3--:R-:W-:-:S02]  /*a190*/  PRMT R30, R31, R11, R32 ;  /* 0x0000000b1f1e7216 */ /* 0x008fc40000000020 */
[-C--:B------:R-:W-:Y:S02]  /*a1a0*/  PRMT R31, R31, R0.reuse, R32 ;  /* 0x000000001f1f7216 */ /* 0x080fe40000000020 */
[CCC-:B----4-:R-:W-:Y:S02]  /*a1b0*/  PRMT R32, R33.reuse, R11.reuse, R34.reuse ;  /* 0x0000000b21207216 */ /* 0x1d0fe40000000022 */
[-C--:B------:R-:W-:Y:S02]  /*a1c0*/  PRMT R33, R33, R0.reuse, R34 ;  /* 0x0000000021217216 */ /* 0x080fe40000000022 */
[CCC-:B-----5:R-:W-:Y:S02]  /*a1d0*/  PRMT R34, R35.reuse, R11.reuse, R36.reuse ;  /* 0x0000000b23227216 */ /* 0x1e0fe40000000024 */
[----:B------:R-:W-:Y:S01]  /*a1e0*/  PRMT R35, R35, R0, R36 ;  /* 0x0000000023237216 */ /* 0x000fe20000000024 */
[-C--:B------:R-:W-:Y:S01]  /*a1f0*/  FMUL R90, R90, R8.reuse ;  /* 0x000000085a5a7220 */ /* 0x080fe20000400000 */
[--C-:B--2---:R-:W-:Y:S01]  /*a200*/  PRMT R36, R37, R11, R38.reuse ;  /* 0x0000000b25247216 */ /* 0x104fe20000000026 */
[----:B------:R-:W-:Y:S01]  /*a210*/  FMUL R91, R91, R8 ;  /* 0x000000085b5b7220 */ /* 0x000fe20000400000 */
[----:B------:R-:W-:Y:S01]  /*a220*/  PRMT R37, R37, R0, R38 ;  /* 0x0000000025257216 */ /* 0x000fe20000000026 */
[-C--:B------:R-:W-:Y:S01]  /*a230*/  FMUL R94, R94, R8.reuse ;  /* 0x000000085e5e7220 */ /* 0x080fe20000400000 */
        /* <DEDUP_REMOVED lines=28> */
[----:B------:R-:W-:Y:S01]  /*a400*/  FMUL R151, R151, R8 ;  /* 0x0000000897977220 */ /* 0x000fe20000400000 */
[-C--:B0-----:R-:W-:Y:S01]  /*a410*/  FMUL R88, R88, R7.reuse ;  /* 0x0000000758587220 */ /* 0x081fe20000400000 */
        /* <DEDUP_REMOVED lines=31> */
[----:B------:R-:W-:-:S02]  /*a610*/  PRMT R26, R27, R11, R155 ;  /* 0x0000000b1b1a7216 */ /* 0x000fc4000000009b */
[----:B------:R-:W-:Y:S02]  /*a620*/  PRMT R38, R39, R11, R71 ;  /* 0x0000000b27267216 */ /* 0x000fe40000000047 */
[-C--:B------:R-:W-:Y:S02]  /*a630*/  PRMT R27, R27, R0.reuse, R155 ;  /* 0x000000001b1b7216 */ /* 0x080fe4000000009b */
[----:B------:R-:W-:Y:S01]  /*a640*/  PRMT R39, R39, R0, R71 ;  /* 0x0000000027277216 */ /* 0x000fe20000000047 */
[----:B------:R-:W-:Y:S06]  /*a650*/  BAR.SYNC.DEFER_BLOCKING 0x0 ;  /* 0x0000000000007b1d */ /* 0x000fec0000010000 */
[----:B------:R-:W-:-:S06]  /*a660*/  WARPGROUP.ARRIVE ;  /* 0x00000000000079c5 */ /* 0x000fcc0000000000 */
[----:B------:R-:W-:-:S12]  /*a670*/  QGMMA.64x128x32.F32.E4M3.E4M3 R88, R24, gdesc[UR16], R88 ;  /* 0x01e0001018587df3 */ /* 0x000fd80008700858 */
[----:B------:R-:W-:Y:S01]  /*a680*/  QGMMA.64x128x32.F32.E4M3.E4M3 R88, R28, gdesc[UR8], R88 ;  /* 0x01e000081c587df3 */ /* 0x000fe20008700858 */
[----:B------:R-:W-:Y:S01]  /*a690*/  FADD R12, R12, R15 ;  /* 0x0000000f0c0c7221 */ /* 0x000fe20000000000 */
[----:B------:R-:W-:-:S03]  /*a6a0*/  FADD R9, R9, R13 ;  /* 0x0000000d09097221 */ /* 0x000fc60000000000 */
        /* <DEDUP_REMOVED lines=19> */
[----:B------:R-:W-:Y:S01]  /*a7e0*/  QGMMA.64x128x32.F32.E4M3.E4M3 R88, R32, gdesc[UR24], R88 ;  /* 0x01e0001820587df3 */ /* 0x000fe20008700858 */
[----:B------:R-:W-:Y:S02]  /*a7f0*/  FADD R9, R64, R9 ;  /* 0x0000000940097221 */ /* 0x000fe40000000000 */
[----:B------:R-:W-:Y:S02]  /*a800*/  FADD R12, R168, R12 ;  /* 0x0000000ca80c7221 */ /* 0x000fe40000000000 */
[----:B------:R-:W-:Y:S02]  /*a810*/  FADD R9, R40, R9 ;  /* 0x0000000928097221 */ /* 0x000fe40000000000 */
[----:B------:R-:W-:Y:S02]  /*a820*/  FADD R12, R42, R12 ;  /* 0x0000000c2a0c7221 */ /* 0x000fe40000000000 */
[----:B------:R-:W-:-:S02]  /*a830*/  FADD R9, R47, R9 ;  /* 0x000000092f097221 */ /* 0x000fc40000000000 */
[----:B------:R-:W-:Y:S02]  /*a840*/  FADD R12, R10, R12 ;  /* 0x0000000c0a0c7221 */ /* 0x000fe40000000000 */
        /* <DEDUP_REMOVED lines=28> */
[----:B------:R-:W-:Y:S01]  /*aa10*/  FADD R9, R59, R9 ;  /* 0x000000093b097221 */ /* 0x000fe20000000000 */
[----:B------:R-:W-:Y:S01]  /*aa20*/  QGMMA.64x128x32.F32.E4M3.E4M3 R88, R36, gdesc[UR12], R88, gsb0 ;  /* 0x01e0000c24587df3 */ /* 0x000fe20008000858 */
[----:B------:R-:W-:-:S02]  /*aa30*/  FADD R12, R4, R12 ;  /* 0x0000000c040c7221 */ /* 0x000fc40000000000 */
[----:B------:R-:W-:Y:S02]  /*aa40*/  FADD R9, R55, R9 ;  /* 0x0000000937097221 */ /* 0x000fe40000000000 */
[----:B------:R-:W-:Y:S02]  /*aa50*/  FADD R12, R54, R12 ;  /* 0x0000000c360c7221 */ /* 0x000fe40000000000 */
[----:B------:R-:W-:Y:S02]  /*aa60*/  FADD R9, R85, R9 ;  /* 0x0000000955097221 */ /* 0x000fe40000000000 */
[----:B------:R-:W-:Y:S02]  /*aa70*/  FADD R12, R70, R12 ;  /* 0x0000000c460c7221 */ /* 0x000fe40000000000 */
[----:B------:R-:W-:Y:S01]  /*aa80*/  FADD R9, R18, R9 ;  /* 0x0000000912097221 */ /* 0x000fe20000000000 */
[----:B------:R-:W0:Y:S02]  /*aa90*/  S2R R154, SR_CTAID.X ;  /* 0x00000000009a7919 */ /* 0x000e240000002500 */
[----:B------:R-:W1:Y:S04]  /*aaa0*/  SHFL.BFLY PT, R4, R12, 0x2, 0x1f ;  /* 0x0c401f000c047f89 */ /* 0x000e6800000e0000 */
[----:B------:R-:W2:Y:S01]  /*aab0*/  SHFL.BFLY PT, R0, R9, 0x2, 0x1f ;  /* 0x0c401f0009007f89 */ /* 0x000ea200000e0000 */
[----:B------:R-:W-:-:S04]  /*aac0*/  UIADD3 UR6, UP0, UR6, 0x80, URZ ;  /* 0x0000008006067890 */ /* 0x000fc8000ff1e03f */
[----:B------:R-:W-:Y:S01]  /*aad0*/  UIADD3.X UR7, URZ, UR7, URZ, UP0, !UPT ;  /* 0x000000073f077290 */ /* 0x000fe200087fe43f */
[----:B-1----:R-:W-:Y:S01]  /*aae0*/  FADD R4, R12, R4 ;  /* 0x000000040c047221 */ /* 0x002fe20000000000 */
[----:B--2---:R-:W-:-:S04]  /*aaf0*/  FADD R0, R9, R0 ;  /* 0x0000000009007221 */ /* 0x004fc80000000000 */
[----:B------:R-:W1:Y:S01]  /*ab00*/  SHFL.BFLY PT, R10, R4, 0x1, 0x1f ;  /* 0x0c201f00040a7f89 */ /* 0x000e6200000e0000 */
[----:B0-----:R-:W-:-:S03]  /*ab10*/  IMAD.SHL.U32 R154, R154, 0x80, RZ ;  /* 0x000000809a9a7824 */ /* 0x001fc600078e00ff */
[----:B------:R-:W0:Y:S01]  /*ab20*/  SHFL.BFLY PT, R9, R0, 0x1, 0x1f ;  /* 0x0c201f0000097f89 */ /* 0x000e2200000e0000 */
[----:B------:R-:W-:Y:S02]  /*ab30*/  VIADD R154, R154, 0x80 ;  /* 0x000000809a9a7836 */ /* 0x000fe40000000000 */
[----:B------:R-:W-:-:S03]  /*ab40*/  IMAD.U32 R11, RZ, RZ, UR7 ;  /* 0x00000007ff0b7e24 */ /* 0x000fc6000f8e00ff */
[----:B------:R-:W-:-:S04]  /*ab50*/  ISETP.LE.U32.AND P1, PT, R154, UR6, PT ;  /* 0x000000069a007c0c */ /* 0x000fc8000bf23070 */
[----:B------:R-:W-:Y:S01]  /*ab60*/  ISETP.GE.U32.AND.EX P1, PT, R11, RZ, PT, P1 ;  /* 0x000000ff0b00720c */ /* 0x000fe20003f26110 */
[----:B------:R-:W-:Y:S02]  /*ab70*/  ULEA UR5, UR29, UR5, 0x7 ;  /* 0x000000051d057291 */ /* 0x000fe4000f8e383f */
[----:B------:R-:W-:Y:S01]  /*ab80*/  ULEA UR4, UR31, UR4, 0x7 ;  /* 0x000000041f047291 */ /* 0x000fe2000f8e383f */
[----:B-1----:R-:W-:Y:S01]  /*ab90*/  FADD R10, R4, R10 ;  /* 0x0000000a040a7221 */ /* 0x002fe20000000000 */
[----:B0-----:R-:W-:-:S03]  /*aba0*/  FADD R9, R0, R9 ;  /* 0x0000000900097221 */ /* 0x001fc60000000000 */
[----:B------:R-:W-:Y:S01]  /*abb0*/  FFMA R6, R7, R6, R10 ;  /* 0x0000000607067223 */ /* 0x000fe2000000000a */
[--C-:B------:R-:W-:Y:S02]  /*abc0*/  IMAD.MOV.U32 R4, RZ, RZ, R84.reuse ;  /* 0x000000ffff047224 */ /* 0x100fe400078e0054 */
[----:B------:R-:W-:Y:S01]  /*abd0*/  FFMA R5, R8, R5, R9 ;  /* 0x0000000508057223 */ /* 0x000fe20000000009 */
[----:B------:R-:W-:Y:S02]  /*abe0*/  IMAD.MOV.U32 R7, RZ, RZ, R84 ;  /* 0x000000ffff077224 */ /* 0x000fe400078e0054 */
[----:B------:R-:W-:Y:S01]  /*abf0*/  IMAD.MOV.U32 R0, RZ, RZ, R3 ;  /* 0x000000ffff007224 */ /* 0x000fe200078e0003 */
[----:B------:R-:W-:Y:S02]  /*ac00*/  WARPGROUP.DEPBAR.LE gsb0, 0x0 ;  /* 0x00008000000079c5 */ /* 0x000fe40000010000 */
[----:B------:R-:W-:Y:S05]  /*ac10*/  @!P1 BRA `(.L_x_1) ;  /* 0xffffff9400f49947 */ /* 0x000fea000383ffff */
.L_x_0:
[----:B------:R-:W0:Y:S01]  /*ac20*/  S2R R152, SR_TID.X ;  /* 0x0000000000987919 */ /* 0x000e220000002100 */
[----:B------:R-:W-:Y:S02]  /*ac30*/  IMAD.MOV.U32 R159, RZ, RZ, R5 ;  /* 0x000000ffff9f7224 */ /* 0x000fe400078e0005 */
[----:B------:R-:W-:Y:S01]  /*ac40*/  FMUL R5, R150, 0.25 ;  /* 0x3e80000096057820 */ /* 0x000fe20000400000 */
[----:B------:R-:W-:Y:S02]  /*ac50*/  IMAD.MOV.U32 R16, RZ, RZ, R6 ;  /* 0x000000ffff107224 */ /* 0x000fe400078e0006 */
[----:B------:R-:W-:Y:S01]  /*ac60*/  FMUL R6, R109, 0.25 ;  /* 0x3e8000006d067820 */ /* 0x000fe20000400000 */
[----:B------:R-:W-:Y:S01]  /*ac70*/  FMUL R23, R88, 0.25 ;  /* 0x3e80000058177820 */ /* 0x000fe20000400000 */
[----:B------:R-:W-:Y:S01]  /*ac80*/  FSETP.GT.AND P0, PT, |R159|, 8.50705917302346158658e+37, PT ;  /* 0x7e8000009f00780b */ /* 0x000fe20003f04200 */
[----:B------:R-:W1:Y:S01]  /*ac90*/  LDC R60, c[0x0][0x278] ;  /* 0x00009e00ff3c7b82 */ /* 0x000e620000000800 */
[----:B------:R-:W-:Y:S01]  /*aca0*/  FSETP.GT.AND P1, PT, |R16|, 8.50705917302346158658e+37, PT ;  /* 0x7e8000001000780b */ /* 0x000fe20003f24200 */
[----:B------:R-:W2:Y:S01]  /*acb0*/  S2R R154, SR_CTAID.X ;  /* 0x00000000009a7919 */ /* 0x000ea20000002500 */
[----:B------:R-:W-:Y:S01]  /*acc0*/  FSEL R13, R5, R150, P0 ;  /* 0x00000096050d7208 */ /* 0x000fe20000000000 */
[----:B------:R-:W-:Y:S01]  /*acd0*/  FMUL R5, R142, 0.25 ;  /* 0x3e8000008e057820 */ /* 0x000fe20000400000 */
[----:B------:R-:W-:Y:S01]  /*ace0*/  FSEL R109, R6, R109, P1 ;  /* 0x0000006d066d7208 */ /* 0x000fe20000800000 */
[----:B------:R-:W-:Y:S01]  /*acf0*/  FMUL R6, R159, 8388608 ;  /* 0x4b0000009f067820 */ /* 0x000fe20000400000 */
[----:B------:R-:W-:Y:S01]  /*ad00*/  FSETP.GEU.AND P2, PT, R16, 1.175494350822287508e-38, PT ;  /* 0x008000001000780b */ /* 0x000fe20003f4e000 */
[----:B------:R-:W3:Y:S01]  /*ad10*/  S2R R156, SR_TID.X ;  /* 0x00000000009c7919 */ /* 0x000ee20000002100 */
[----:B------:R-:W-:Y:S01]  /*ad20*/  FSEL R21, R5, R142, P0 ;  /* 0x0000008e05157208 */ /* 0x000fe20000000000 */
[----:B------:R-:W-:Y:S01]  /*ad30*/  FMUL R5, R134, 0.25 ;  /* 0x3e80000086057820 */ /* 0x000fe20000400000 */
[C---:B------:R-:W-:Y:S01]  /*ad40*/  FSETP.GEU.AND P3, PT, R159.reuse, 1.175494350822287508e-38, PT ;  /* 0x008000009f00780b */ /* 0x040fe20003f6e000 */
[----:B------:R-:W-:Y:S01]  /*ad50*/  ULDC.64 UR4, c[0x0][0x270] ;  /* 0x00009c0000047ab9 */ /* 0x000fe20000000a00 */
[----:B------:R-:W-:Y:S01]  /*ad60*/  FSETP.GEU.AND P4, PT, |R159|, 1.175494350822287508e-38, PT ;  /* 0x008000009f00780b */ /* 0x000fe20003f8e200 */
[----:B------:R-:W-:Y:S01]  /*ad70*/  UIMAD UR4, UR20, UR4, URZ ;  /* 0x00000004140472a4 */ /* 0x000fe2000f8e023f */
[----:B------:R-:W-:Y:S01]  /*ad80*/  FSEL R31, R5, R134, P0 ;  /* 0x00000086051f7208 */ /* 0x000fe20000000000 */
[----:B------:R-:W-:Y:S01]  /*ad90*/  FMUL R5, R126, 0.25 ;  /* 0x3e8000007e057820 */ /* 0x000fe20000400000 */
[----:B------:R-:W-:Y:S01]  /*ada0*/  FSEL R6, R6, R159, !P3 ;  /* 0x0000009f06067208 */ /* 0x000fe20005800000 */
[----:B------:R-:W-:Y:S01]  /*adb0*/  @P0 FMUL R159, R159, 0.25 ;  /* 0x3e8000009f9f0820 */ /* 0x000fe20000400000 */
[----:B------:R-:W-:-:S02]  /*adc0*/  FSEL R10, RZ, -23, P3 ;  /* 0xc1b80000ff0a7808 */ /* 0x000fc40001800000 */
[----:B------:R-:W-:Y:S01]  /*add0*/  FSEL R39, R5, R126, P0 ;  /* 0x0000007e05277208 */ /* 0x000fe20000000000 */
[----:B------:R-:W-:Y:S01]  /*ade0*/  FMUL R5, R122, 0.25 ;  /* 0x3e8000007a057820 */ /* 0x000fe20000400000 */
[----:B------:R-:W-:Y:S01]  /*adf0*/  VIADD R9, R6, 0xc0cafb0d ;  /* 0xc0cafb0d06097836 */ /* 0x000fe20000000000 */
[----:B------:R-:W-:Y:S01]  /*ae00*/  FSEL R157, R23, R88, P1 ;  /* 0x00000058179d7208 */ /* 0x000fe20000800000 */
[C---:B0-----:R-:W-:Y:S01]  /*ae10*/  IMAD.SHL.U32 R2, R152.reuse, 0x4, RZ ;  /* 0x0000000498027824 */ /* 0x041fe200078e00ff */
[C---:B------:R-:W-:Y:S01]  /*ae20*/  LOP3.LUT R7, R152.reuse, 0x7, RZ, 0xc0, !PT ;  /* 0x0000000798077812 */ /* 0x040fe200078ec0ff */
[C---:B------:R-:W-:Y:S01]  /*ae30*/  IMAD.SHL.U32 R0, R152.reuse, 0x8, RZ ;  /* 0x0000000898007824 */ /* 0x040fe200078e00ff */
[----:B------:R-:W-:Y:S01]  /*ae40*/  LOP3.LUT R12, R152, 0x8, RZ, 0xc0, !PT ;  /* 0x00000008980c7812 */ /* 0x000fe200078ec0ff */
[----:B------:R-:W-:Y:S01]  /*ae50*/  @!P4 FMUL R159, R159, 16777216 ;  /* 0x4b8000009f9fc820 */ /* 0x000fe20000400000 */
[----:B------:R-:W-:Y:S01]  /*ae60*/  LOP3.LUT R2, R2, 0x1c0, RZ, 0xc0, !PT ;  /* 0x000001c002027812 */ /* 0x000fe200078ec0ff */
[C---:B------:R-:W-:Y:S01]  /*ae70*/  IMAD.SHL.U32 R8, R7.reuse, 0x10, RZ ;  /* 0x0000001007087824 */ /* 0x040fe200078e00ff */
[----:B------:R-:W-:Y:S01]  /*ae80*/  LEA R7, R7, UR21, 0x3 ;  /* 0x0000001507077c11 */ /* 0x000fe2000f8e18ff */
[----:B------:R-:W-:Y:S01]  /*ae90*/  @!P4 FMUL R13, R13, 16777216 ;  /* 0x4b8000000d0dc820 */ /* 0x000fe20000400000 */
[----:B------:R-:W-:Y:S01]  /*aea0*/  FSEL R43, R5, R122, P0 ;  /* 0x0000007a052b7208 */ /* 0x000fe20000000000 */
[----:B------:R-:W-:Y:S01]  /*aeb0*/  FMUL R5, R114, 0.25 ;  /* 0x3e80000072057820 */ /* 0x000fe20000400000 */
[----:B------:R-:W-:Y:S01]  /*aec0*/  LOP3.LUT R0, R0, 0x780, RZ, 0xc0, !PT ;  /* 0x0000078000007812 */ /* 0x000fe200078ec0ff */
[----:B------:R-:W-:-:S02]  /*aed0*/  IMAD.IADD R75, R2, 0x1, R7 ;  /* 0x00000001024b7824 */ /* 0x000fc400078e0207 */
[----:B------:R-:W-:Y:S01]  /*aee0*/  FMUL R7, R146, 0.25 ;  /* 0x3e80000092077820 */ /* 0x000fe20000400000 */
[----:B------:R-:W-:Y:S01]  /*aef0*/  LEA R61, R12, UR21, 0x8 ;  /* 0x000000150c3d7c11 */ /* 0x000fe2000f8e40ff */
[----:B------:R-:W-:Y:S01]  /*af00*/  FMUL R2, R147, 0.25 ;  /* 0x3e80000093027820 */ /* 0x000fe20000400000 */
[----:B------:R-:W-:Y:S01]  /*af10*/  FSEL R51, R5, R114, P0 ;  /* 0x0000007205337208 */ /* 0x000fe20000000000 */
[----:B------:R-:W-:Y:S01]  /*af20*/  FMUL R5, R106, 0.25 ;  /* 0x3e8000006a057820 */ /* 0x000fe20000400000 */
[----:B------:R-:W-:Y:S01]  /*af30*/  FSEL R17, R7, R146, P0 ;  /* 0x0000009207117208 */ /* 0x000fe20000000000 */
[----:B------:R-:W-:Y:S01]  /*af40*/  FMUL R7, R138, 0.25 ;  /* 0x3e8000008a077820 */ /* 0x000fe20000400000 */
[----:B------:R-:W-:Y:S01]  /*af50*/  IADD3 R61, R8, R61, R0 ;  /* 0x0000003d083d7210 */ /* 0x000fe20007ffe000 */
[----:B------:R-:W-:Y:S01]  /*af60*/  FMUL R0, R151, 0.25 ;  /* 0x3e80000097007820 */ /* 0x000fe20000400000 */
[----:B------:R-:W-:Y:S01]  /*af70*/  FSEL R147, R2, R147, P0 ;  /* 0x0000009302937208 */ /* 0x000fe20000000000 */
        /* <DEDUP_REMOVED lines=74> */
[----:B------:R-:W-:Y:S01]  /*b420*/  FMUL R7, R16, 8388608 ;  /* 0x4b00000010077820 */ /* 0x000fe20000400000 */
[----:B------:R-:W-:Y:S01]  /*b430*/  FSEL R121, R2, R121, P1 ;  /* 0x0000007902797208 */ /* 0x000fe20000800000 */
[----:B------:R-:W-:Y:S01]  /*b440*/  FMUL R2, R113, 0.25 ;  /* 0x3e80000071027820 */ /* 0x000fe20000400000 */
[----:B------:R-:W-:Y:S01]  /*b450*/  FSEL R49, R5, R116, P1 ;  /* 0x0000007405317208 */ /* 0x000fe20000800000 */
[----:B------:R-:W-:Y:S01]  /*b460*/  FMUL R5, R108, 0.25 ;  /* 0x3e8000006c057820 */ /* 0x000fe20000400000 */
[----:B------:R-:W-:Y:S01]  /*b470*/  FSEL R149, R0, R149, P1 ;  /* 0x0000009500957208 */ /* 0x000fe20000800000 */
[----:B------:R-:W-:Y:S01]  /*b480*/  FMUL R0, R145, 0.25 ;  /* 0x3e80000091007820 */ /* 0x000fe20000400000 */
[----:B------:R-:W-:Y:S01]  /*b490*/  FSEL R7, R7, R16, !P2 ;  /* 0x0000001007077208 */ /* 0x000fe20005000000 */
[----:B------:R-:W-:Y:S01]  /*b4a0*/  @!P4 FMUL R151, R151, 16777216 ;  /* 0x4b8000009797c820 */ /* 0x000fe20000400000 */
[----:B------:R-:W-:Y:S01]  /*b4b0*/  FSEL R113, R2, R113, P1 ;  /* 0x0000007102717208 */ /* 0x000fe20000800000 */
[----:B------:R-:W-:Y:S01]  /*b4c0*/  FMUL R2, R101, 0.25 ;  /* 0x3e80000065027820 */ /* 0x000fe20000400000 */
[----:B------:R-:W-:Y:S01]  /*b4d0*/  FSEL R57, R5, R108, P1 ;  /* 0x0000006c05397208 */ /* 0x000fe20000800000 */
[----:B------:R-:W-:Y:S01]  /*b4e0*/  FMUL R5, R100, 0.25 ;  /* 0x3e80000064057820 */ /* 0x000fe20000400000 */
[----:B------:R-:W-:Y:S01]  /*b4f0*/  VIADD R8, R7, 0xc0cafb0d ;  /* 0xc0cafb0d07087836 */ /* 0x000fe20000000000 */
[----:B------:R-:W-:Y:S01]  /*b500*/  FSEL R145, R0, R145, P1 ;  /* 0x0000009100917208 */ /* 0x000fe20000800000 */
[----:B------:R-:W-:Y:S01]  /*b510*/  FMUL R0, R137, 0.25 ;  /* 0x3e80000089007820 */ /* 0x000fe20000400000 */
[----:B------:R-:W-:Y:S01]  /*b520*/  FSEL R101, R2, R101, P1 ;  /* 0x0000006502657208 */ /* 0x000fe20000800000 */
[----:B------:R-:W-:Y:S01]  /*b530*/  FMUL R2, R93, 0.25 ;  /* 0x3e8000005d027820 */ /* 0x000fe20000400000 */
[----:B------:R-:W-:Y:S01]  /*b540*/  FSEL R81, R5, R100, P1 ;  /* 0x0000006405517208 */ /* 0x000fe20000800000 */
[----:B------:R-:W-:Y:S01]  /*b550*/  FMUL R5, R92, 0.25 ;  /* 0x3e8000005c057820 */ /* 0x000fe20000400000 */
[----:B------:R-:W-:Y:S01]  /*b560*/  LOP3.LUT R8, R8, 0xff800000, RZ, 0xc0, !PT ;  /* 0xff80000008087812 */ /* 0x000fe200078ec0ff */
[----:B------:R-:W-:Y:S01]  /*b570*/  @!P4 FMUL R147, R147, 16777216 ;  /* 0x4b8000009393c820 */ /* 0x000fe20000400000 */
[----:B------:R-:W-:Y:S01]  /*b580*/  LOP3.LUT R9, R9, 0xff800000, RZ, 0xc0, !PT ;  /* 0xff80000009097812 */ /* 0x000fe200078ec0ff */
[----:B------:R-:W-:Y:S01]  /*b590*/  @!P4 FMUL R17, R17, 16777216 ;  /* 0x4b8000001111c820 */ /* 0x000fe20000400000 */
[----:B------:R-:W-:Y:S01]  /*b5a0*/  FSEL R137, R0, R137, P1 ;  /* 0x0000008900897208 */ /* 0x000fe20000800000 */
[----:B------:R-:W-:Y:S01]  /*b5b0*/  FMUL R0, R129, 0.25 ;  /* 0x3e80000081007820 */ /* 0x000fe20000400000 */
[----:B------:R-:W-:Y:S01]  /*b5c0*/  FSEL R93, R2, R93, P1 ;  /* 0x0000005d025d7208 */ /* 0x000fe20000800000 */
[----:B------:R-:W-:Y:S01]  /*b5d0*/  @!P4 FMUL R143, R143, 16777216 ;  /* 0x4b8000008f8fc820 */ /* 0x000fe20000400000 */
[----:B------:R-:W-:Y:S01]  /*b5e0*/  FSEL R91, R5, R92, P1 ;  /* 0x0000005c055b7208 */ /* 0x000fe20000800000 */
[----:B------:R-:W-:Y:S01]  /*b5f0*/  @!P4 FMUL R21, R21, 16777216 ;  /* 0x4b8000001515c820 */ /* 0x000fe20000400000 */
[----:B------:R-:W-:Y:S01]  /*b600*/  FSEL R2, RZ, -23, P2 ;  /* 0xc1b80000ff027808 */ /* 0x000fe20001000000 */
[----:B------:R-:W-:Y:S01]  /*b610*/  @!P4 FMUL R139, R139, 16777216 ;  /* 0x4b8000008b8bc820 */ /* 0x000fe20000400000 */
[----:B------:R-:W-:Y:S01]  /*b620*/  I2FP.F32.S32 R5, R8 ;  /* 0x0000000800057245 */ /* 0x000fe20000201400 */
[----:B------:R-:W-:Y:S01]  /*b630*/  @!P4 FMUL R27, R27, 16777216 ;  /* 0x4b8000001b1bc820 */ /* 0x000fe20000400000 */
[----:B------:R-:W-:Y:S01]  /*b640*/  I2FP.F32.S32 R11, R9 ;  /* 0x00000009000b7245 */ /* 0x000fe20000201400 */
[----:B------:R-:W-:Y:S01]  /*b650*/  @!P4 FMUL R135, R135, 16777216 ;  /* 0x4b8000008787c820 */ /* 0x000fe20000400000 */
[----:B------:R-:W-:Y:S01]  /*b660*/  FSEL R129, R0, R129, P1 ;  /* 0x0000008100817208 */ /* 0x000fe20000800000 */
[----:B------:R-:W-:Y:S01]  /*b670*/  FMUL R0, R125, 0.25 ;  /* 0x3e8000007d007820 */ /* 0x000fe20000400000 */
[----:B------:R-:W-:Y:S01]  /*b680*/  FFMA.FTZ R2, R5, 1.1920928955078125e-07, R2 ;  /* 0x3400000005027823 */ /* 0x000fe20000010002 */
[----:B------:R-:W-:Y:S01]  /*b690*/  FFMA.FTZ R5, R11, 1.1920928955078125e-07, R10 ;  /* 0x340000000b057823 */ /* 0x000fe2000001000a */
[----:B------:R-:W-:Y:S01]  /*b6a0*/  FSETP.GEU.AND P2, PT, |R16|, 1.175494350822287508e-38, PT ;  /* 0x008000001000780b */ /* 0x000fe20003f4e200 */
[----:B------:R-:W0:Y:S01]  /*b6b0*/  MUFU.RCP R10, R159 ;  /* 0x0000009f000a7308 */ /* 0x000e220000001000 */
[----:B------:R-:W-:Y:S01]  /*b6c0*/  FSEL R125, R0, R125, P1 ;  /* 0x0000007d007d7208 */ /* 0x000fe20000800000 */
[----:B------:R-:W-:Y:S01]  /*b6d0*/  FMUL R0, R117, 0.25 ;  /* 0x3e80000075007820 */ /* 0x000fe20000400000 */
[----:B------:R-:W-:Y:S01]  /*b6e0*/  @P1 FMUL R16, R16, 0.25 ;  /* 0x3e80000010101820 */ /* 0x000fe20000400000 */
[----:B------:R-:W-:Y:S01]  /*b6f0*/  @!P4 FMUL R31, R31, 16777216 ;  /* 0x4b8000001f1fc820 */ /* 0x000fe20000400000 */
[----:B------:R-:W-:Y:S01]  /*b700*/  @!P4 FMUL R131, R131, 16777216 ;  /* 0x4b8000008383c820 */ /* 0x000fe20000400000 */
[----:B------:R-:W-:Y:S01]  /*b710*/  @!P4 FMUL R35, R35, 16777216 ;  /* 0x4b8000002323c820 */ /* 0x000fe20000400000 */
[----:B------:R-:W-:Y:S01]  /*b720*/  FSEL R117, R0, R117, P1 ;  /* 0x0000007500757208 */ /* 0x000fe20000800000 */
[----:B------:R-:W-:Y:S01]  /*b730*/  FMUL R0, R105, 0.25 ;  /* 0x3e80000069007820 */ /* 0x000fe20000400000 */
[----:B------:R-:W-:Y:S01]  /*b740*/  @!P4 FMUL R127, R127, 16777216 ;  /* 0x4b8000007f7fc820 */ /* 0x000fe20000400000 */
        /* <DEDUP_REMOVED lines=19> */
[----:B------:R-:W-:Y:S01]  /*b880*/  FSEL R105, R0, R105, P1 ;  /* 0x0000006900697208 */ /* 0x000fe20000800000 */
[----:B------:R-:W-:Y:S01]  /*b890*/  @!P2 FMUL R16, R16, 16777216 ;  /* 0x4b8000001010a820 */ /* 0x000fe20000400000 */
[----:B------:R-:W-:Y:S01]  /*b8a0*/  FMUL R0, R97, 0.25 ;  /* 0x3e80000061007820 */ /* 0x000fe20000400000 */
[C---:B0-----:R-:W-:Y:S01]  /*b8b0*/  FMUL R14, R10.reuse, R13 ;  /* 0x0000000d0a0e7220 */ /* 0x041fe20000400000 */
[C---:B------:R-:W-:Y:S01]  /*b8c0*/  FMUL R23, R10.reuse, R151 ;  /* 0x000000970a177220 */ /* 0x040fe20000400000 */
        /* <DEDUP_REMOVED lines=29> */
[----:B------:R-:W-:Y:S01]  /*baa0*/  FMUL R72, R10, R155 ;  /* 0x0000009b0a487220 */ /* 0x000fe20000400000 */
[----:B------:R-:W-:Y:S01]  /*bab0*/  FSEL R97, R0, R97, P1 ;  /* 0x0000006100617208 */ /* 0x000fe20000800000 */
[----:B------:R-:W0:Y:S01]  /*bac0*/  MUFU.RCP R10, R16 ;  /* 0x00000010000a7308 */ /* 0x000e220000001000 */
[----:B------:R-:W-:Y:S01]  /*bad0*/  FMUL R0, R89, 0.25 ;  /* 0x3e80000059007820 */ /* 0x000fe20000400000 */
[----:B------:R-:W-:Y:S01]  /*bae0*/  @!P2 FMUL R149, R149, 16777216 ;  /* 0x4b8000009595a820 */ /* 0x000fe20000400000 */
[----:B------:R-:W-:Y:S01]  /*baf0*/  @!P2 FMUL R15, R15, 16777216 ;  /* 0x4b8000000f0fa820 */ /* 0x000fe20000400000 */
[----:B------:R-:W-:Y:S01]  /*bb00*/  @!P2 FMUL R145, R145, 16777216 ;  /* 0x4b8000009191a820 */ /* 0x000fe20000400000 */
[----:B------:R-:W-:Y:S01]  /*bb10*/  @!P2 FMUL R19, R19, 16777216 ;  /* 0x4b8000001313a820 */ /* 0x000fe20000400000 */
[----:B------:R-:W-:Y:S01]  /*bb20*/  FSEL R89, R0, R89, P1 ;  /* 0x0000005900597208 */ /* 0x000fe20000800000 */
        /* <DEDUP_REMOVED lines=28> */
[----:B------:R-:W-:Y:S01]  /*bcf0*/  LEA.HI R0, R12, R75, RZ, 0x1f ;  /* 0x0000004b0c007211 */ /* 0x000fe200078ff8ff */
        /* <DEDUP_REMOVED lines=32> */
[----:B------:R-:W-:Y:S01]  /*bf00*/  F2FP.SATFINITE.E4M3.F32.PACK_AB_MERGE_C R74, R89, R74, RZ ;  /* 0x0000004a594a723e */ /* 0x000fe200048070ff */
[----:B------:R-:W-:Y:S01]  /*bf10*/  IMAD.IADD R8, R7, 0x1, -R8 ;  /* 0x0000000107087824 */ /* 0x000fe200078e0a08 */
[----:B------:R-:W-:Y:S01]  /*bf20*/  F2FP.SATFINITE.E4M3.F32.PACK_AB_MERGE_C R21, R21, R34, RZ ;  /* 0x000000221515723e */ /* 0x000fe200048070ff */
[----:B------:R-:W-:Y:S01]  /*bf30*/  IMAD.SHL.U32 R132, R152, 0x10, RZ ;  /* 0x0000001098847824 */ /* 0x000fe200078e00ff */
[----:B------:R-:W-:Y:S01]  /*bf40*/  F2FP.SATFINITE.E4M3.F32.PACK_AB_MERGE_C R70, R93, R70, RZ ;  /* 0x000000465d46723e */ /* 0x000fe200048070ff */
[----:B------:R-:W-:Y:S01]  /*bf50*/  FADD R8, R8, -1 ;  /* 0xbf80000008087421 */ /* 0x000fe20000000000 */
[----:B------:R-:W-:Y:S01]  /*bf60*/  F2FP.SATFINITE.E4M3.F32.PACK_AB_MERGE_C R17, R97, R10, RZ ;  /* 0x0000000a6111723e */ /* 0x000fe200048070ff */
[----:B--2---:R-:W-:Y:S01]  /*bf70*/  IMAD.SHL.U32 R154, R154, 0x80, RZ ;  /* 0x000000809a9a7824 */ /* 0x004fe200078e00ff */
[----:B------:R-:W-:-:S02]  /*bf80*/  LOP3.LUT R74, R74, 0xffff, RZ, 0xc0, !PT ;  /* 0x0000ffff4a4a7812 */ /* 0x000fc400078ec0ff */
[----:B------:R-:W-:Y:S02]  /*bf90*/  LOP3.LUT R27, R70, 0xffff, RZ, 0xc0, !PT ;  /* 0x0000ffff461b7812 */ /* 0x000fe400078ec0ff */
[----:B------:R-:W-:Y:S02]  /*bfa0*/  LOP3.LUT R34, R17, 0xffff, RZ, 0xc0, !PT ;  /* 0x0000ffff11227812 */ /* 0x000fe400078ec0ff */
[----:B------:R-:W-:Y:S02]  /*bfb0*/  F2FP.SATFINITE.E4M3.F32.PACK_AB_MERGE_C R13, R13, R58, RZ ;  /* 0x0000003a0d0d723e */ /* 0x000fe400048070ff */
[----:B------:R-:W-:Y:S02]  /*bfc0*/  F2FP.SATFINITE.E4M3.F32.PACK_AB_MERGE_C R54, R111, R54, RZ ;  /* 0x000000366f36723e */ /* 0x000fe400048070ff */
[----:B------:R-:W-:Y:S02]  /*bfd0*/  F2FP.SATFINITE.E4M3.F32.PACK_AB_MERGE_C R50, R115, R50, RZ ;  /* 0x000000327332723e */ /* 0x000fe400048070ff */
[----:B------:R-:W-:-:S02]  /*bfe0*/  F2FP.SATFINITE.E4M3.F32.PACK_AB_MERGE_C R22, R22, R15, RZ ;  /* 0x0000000f1616723e */ /* 0x000fc400048070ff */
[----:B------:R-:W-:Y:S02]  /*bff0*/  F2FP.SATFINITE.E4M3.F32.PACK_AB_MERGE_C R23, R23, R14, RZ ;  /* 0x0000000e1717723e */ /* 0x000fe400048070ff */
[----:B------:R-:W-:Y:S02]  /*c000*/  SHF.R.U32.HI R65, RZ, 0x7, R152 ;  /* 0x00000007ff417819 */ /* 0x000fe40000011698 */
[----:B------:R-:W-:Y:S02]  /*c010*/  F2FP.SATFINITE.E4M3.F32.PACK_AB_MERGE_C R72, R153, R72, RZ ;  /* 0x000000489948723e */ /* 0x000fe400048070ff */
[----:B------:R-:W-:Y:S02]  /*c020*/  F2FP.SATFINITE.E4M3.F32.PACK_AB_MERGE_C R68, R95, R68, RZ ;  /* 0x000000445f44723e */ /* 0x000fe400048070ff */
[----:B------:R-:W-:Y:S02]  /*c030*/  F2FP.SATFINITE.E4M3.F32.PACK_AB_MERGE_C R66, R99, R66, RZ ;  /* 0x000000426342723e */ /* 0x000fe400048070ff */
[----:B------:R-:W-:-:S02]  /*c040*/  PRMT R15, R34, 0x3340, R1 ;  /* 0x00003340220f7816 */ /* 0x000fc40000000001 */
[----:B------:R-:W-:Y:S02]  /*c050*/  PRMT R14, R74, 0x3340, R27 ;  /* 0x000033404a0e7816 */ /* 0x000fe4000000001b */
[----:B------:R-:W-:Y:S02]  /*c060*/  LOP3.LUT R33, R13, 0xffff, RZ, 0xc0, !PT ;  /* 0x0000ffff0d217812 */ /* 0x000fe400078ec0ff */
[----:B------:R-:W-:Y:S02]  /*c070*/  LOP3.LUT R76, R54, 0xffff, RZ, 0xc0, !PT ;  /* 0x0000ffff364c7812 */ /* 0x000fe400078ec0ff */
[----:B------:R-:W-:Y:S02]  /*c080*/  LOP3.LUT R80, R50, 0xffff, RZ, 0xc0, !PT ;  /* 0x0000ffff32507812 */ /* 0x000fe400078ec0ff */
[----:B------:R-:W-:Y:S02]  /*c090*/  F2FP.SATFINITE.E4M3.F32.PACK_AB_MERGE_C R10, R119, R48, RZ ;  /* 0x00000030770a723e */ /* 0x000fe400048070ff */
[----:B------:R-:W-:-:S02]  /*c0a0*/  SGXT.U32 R65, R65, 0x1 ;  /* 0x000000014141781a */ /* 0x000fc40000000000 */
[----:B------:R-:W-:Y:S02]  /*c0b0*/  LOP3.LUT R72, R72, 0xffff, RZ, 0xc0, !PT ;  /* 0x0000ffff48487812 */ /* 0x000fe400078ec0ff */
[----:B------:R-:W-:Y:S01]  /*c0c0*/  LOP3.LUT R29, R68, 0xffff, RZ, 0xc0, !PT ;  /* 0x0000ffff441d7812 */ /* 0x000fe200078ec0ff */
[----:B-1----:R-:W-:Y:S01]  /*c0d0*/  IMAD R65, R65, R60, RZ ;  /* 0x0000003c41417224 */ /* 0x002fe200078e02ff */
[----:B------:R-:W-:Y:S02]  /*c0e0*/  LOP3.LUT R48, R66, 0xffff, RZ, 0xc0, !PT ;  /* 0x0000ffff42307812 */ /* 0x000fe400078ec0ff */
[----:B------:R-:W-:Y:S01]  /*c0f0*/  PRMT R25, R14, 0x5410, R15 ;  /* 0x000054100e197816 */ /* 0x000fe2000000000f */
[C---:B------:R-:W-:Y:S01]  /*c100*/  IMAD R63, R60.reuse, 0x2, R65 ;  /* 0x000000023c3f7824 */ /* 0x040fe200078e0241 */
[----:B------:R-:W-:Y:S02]  /*c110*/  F2FP.SATFINITE.E4M3.F32.PACK_AB_MERGE_C R46, R121, R46, RZ ;  /* 0x0000002e792e723e */ /* 0x000fe400048070ff */
[----:B------:R-:W-:Y:S01]  /*c120*/  F2FP.SATFINITE.E4M3.F32.PACK_AB_MERGE_C R42, R125, R42, RZ ;  /* 0x0000002a7d2a723e */ /* 0x000fe200048070ff */
[----:B------:R-:W-:Y:S01]  /*c130*/  IMAD R69, R60, 0x2, R63 ;  /* 0x000000023c457824 */ /* 0x000fe200078e023f */
[----:B------:R-:W-:-:S02]  /*c140*/  F2FP.SATFINITE.E4M3.F32.PACK_AB_MERGE_C R38, R129, R38, RZ ;  /* 0x000000268126723e */ /* 0x000fc400048070ff */
[----:B------:R-:W-:Y:S01]  /*c150*/  PRMT R14, R80, 0x3340, R1 ;  /* 0x00003340500e7816 */ /* 0x000fe20000000001 */
[C---:B------:R-:W-:Y:S01]  /*c160*/  IMAD R67, R60.reuse, 0x2, R69 ;  /* 0x000000023c437824 */ /* 0x040fe200078e0245 */
[----:B------:R-:W-:Y:S02]  /*c170*/  PRMT R13, R33, 0x3340, R76 ;  /* 0x00003340210d7816 */ /* 0x000fe4000000004c */
[----:B------:R-:W-:Y:S01]  /*c180*/  F2FP.SATFINITE.E4M3.F32.PACK_AB_MERGE_C R145, R145, R24, RZ ;  /* 0x000000189191723e */ /* 0x000fe200048070ff */
[----:B------:R-:W-:Y:S01]  /*c190*/  IMAD R71, R60, 0x2, R67 ;  /* 0x000000023c477824 */ /* 0x000fe200078e0243 */
[----:B------:R-:W-:Y:S02]  /*c1a0*/  PRMT R24, R48, 0x3340, R1 ;  /* 0x0000334030187816 */ /* 0x000fe40000000001 */
[----:B------:R-:W-:Y:S01]  /*c1b0*/  PRMT R17, R72, 0x3340, R29 ;  /* 0x0000334048117816 */ /* 0x000fe2000000001d */
[----:B------:R-:W-:Y:S01]  /*c1c0*/  IMAD R73, R60, 0x2, R71 ;  /* 0x000000023c497824 */ /* 0x000fe200078e0247 */
[----:B------:R-:W-:-:S02]  /*c1d0*/  LOP3.LUT R46, R46, 0xffff, RZ, 0xc0, !PT ;  /* 0x0000ffff2e2e7812 */ /* 0x000fc400078ec0ff */
[----:B------:R-:W-:Y:S01]  /*c1e0*/  LOP3.LUT R35, R42, 0xffff, RZ, 0xc0, !PT ;  /* 0x0000ffff2a237812 */ /* 0x000fe200078ec0ff */
[----:B------:R-:W-:Y:S01]  /*c1f0*/  IMAD R75, R60, 0x2, R73 ;  /* 0x000000023c4b7824 */ /* 0x000fe200078e0249 */
[----:B------:R-:W-:Y:S02]  /*c200*/  LOP3.LUT R38, R38, 0xffff, RZ, 0xc0, !PT ;  /* 0x0000ffff26267812 */ /* 0x000fe400078ec0ff */
[----:B------:R-:W-:Y:S01]  /*c210*/  PRMT R70, R13, 0x5410, R14 ;  /* 0x000054100d467816 */ /* 0x000fe2000000000e */
[C---:B------:R-:W-:Y:S01]  /*c220*/  IMAD R77, R60.reuse, 0x2, R75 ;  /* 0x000000023c4d7824 */ /* 0x040fe200078e024b */
[----:B------:R-:W-:Y:S02]  /*c230*/  F2FP.SATFINITE.E4M3.F32.PACK_AB_MERGE_C R32, R137, R32, RZ ;  /* 0x000000208920723e */ /* 0x000fe400048070ff */
[----:B------:R-:W-:Y:S01]  /*c240*/  F2FP.SATFINITE.E4M3.F32.PACK_AB_MERGE_C R28, R141, R28, RZ ;  /* 0x0000001c8d1c723e */ /* 0x000fe200048070ff */
[----:B------:R-:W-:Y:S01]  /*c250*/  IMAD R107, R60, 0x2, R77 ;  /* 0x000000023c6b7824 */ /* 0x000fe200078e024d */
[----:B------:R-:W-:-:S02]  /*c260*/  SHF.R.U32.HI R13, RZ, 0x8, R74 ;  /* 0x00000008ff0d7819 */ /* 0x000fc4000001164a */
[----:B------:R-:W-:Y:S01]  /*c270*/  SHF.R.U32.HI R14, RZ, 0x8, R27 ;  /* 0x00000008ff0e7819 */ /* 0x000fe2000001161b */
[----:B------:R-:W-:Y:S01]  /*c280*/  IMAD R79, R60, 0x2, R107 ;  /* 0x000000023c4f7824 */ /* 0x000fe200078e026b */
[----:B------:R-:W-:Y:S02]  /*c290*/  PRMT R66, R17, 0x5410, R24 ;  /* 0x0000541011427816 */ /* 0x000fe40000000018 */
[----:B------:R-:W-:Y:S02]  /*c2a0*/  F2FP.SATFINITE.E4M3.F32.PACK_AB_MERGE_C R62, R105, R62, RZ ;  /* 0x0000003e693e723e */ /* 0x000fe400048070ff */
[----:B------:R-:W-:Y:S02]  /*c2b0*/  PRMT R15, R38, 0x3340, R1 ;  /* 0x00003340260f7816 */ /* 0x000fe40000000001 */
[----:B------:R-:W-:Y:S02]  /*c2c0*/  PRMT R24, R46, 0x3340, R35 ;  /* 0x000033402e187816 */ /* 0x000fe40000000023 */
[----:B------:R-:W-:-:S02]  /*c2d0*/  LOP3.LUT R39, R32, 0xffff, RZ, 0xc0, !PT ;  /* 0x0000ffff20277812 */ /* 0x000fc400078ec0ff */
[----:B------:R-:W-:Y:S02]  /*c2e0*/  LOP3.LUT R42, R28, 0xffff, RZ, 0xc0, !PT ;  /* 0x0000ffff1c2a7812 */ /* 0x000fe400078ec0ff */
[----:B------:R-:W-:Y:S02]  /*c2f0*/  LOP3.LUT R84, R145, 0xffff, RZ, 0xc0, !PT ;  /* 0x0000ffff91547812 */ /* 0x000fe400078ec0ff */
[----:B------:R-:W-:Y:S02]  /*c300*/  LOP3.LUT R14, R14, 0xffff, RZ, 0xc0, !PT ;  /* 0x0000ffff0e0e7812 */ /* 0x000fe400078ec0ff */
[----:B------:R-:W-:Y:S02]  /*c310*/  LOP3.LUT R13, R13, 0xffff, RZ, 0xc0, !PT ;  /* 0x0000ffff0d0d7812 */ /* 0x000fe400078ec0ff */
[----:B------:R-:W-:Y:S02]  /*c320*/  F2FP.SATFINITE.E4M3.F32.PACK_AB_MERGE_C R18, R147, R18, RZ ;  /* 0x000000129312723e */ /* 0x000fe400048070ff */
[----:B------:R-:W-:-:S02]  /*c330*/  F2FP.SATFINITE.E4M3.F32.PACK_AB_MERGE_C R20, R20, R31, RZ ;  /* 0x0000001f1414723e */ /* 0x000fc400048070ff */
[----:B------:R-:W-:Y:S02]  /*c340*/  LOP3.LUT R31, R62, 0xffff, RZ, 0xc0, !PT ;  /* 0x0000ffff3e1f7812 */ /* 0x000fe400078ec0ff */
[----:B------:R-:W-:Y:S02]  /*c350*/  PRMT R24, R24, 0x5410, R15 ;  /* 0x0000541018187816 */ /* 0x000fe4000000000f */
[----:B------:R-:W-:Y:S02]  /*c360*/  PRMT R15, R84, 0x3340, R1 ;  /* 0x00003340540f7816 */ /* 0x000fe40000000001 */
[----:B------:R-:W-:Y:S02]  /*c370*/  PRMT R62, R39, 0x3340, R42 ;  /* 0x00003340273e7816 */ /* 0x000fe4000000002a */
[----:B------:R-:W-:Y:S02]  /*c380*/  PRMT R27, R13, 0x3340, R14 ;  /* 0x000033400d1b7816 */ /* 0x000fe4000000000e */
[----:B------:R-:W-:-:S02]  /*c390*/  F2FP.SATFINITE.E4M3.F32.PACK_AB_MERGE_C R56, R109, R56, RZ ;  /* 0x000000386d38723e */ /* 0x000fc400048070ff */
[----:B------:R-:W-:Y:S02]  /*c3a0*/  F2FP.SATFINITE.E4M3.F32.PACK_AB_MERGE_C R52, R113, R52, RZ ;  /* 0x000000347134723e */ /* 0x000fe400048070ff */
[----:B------:R-:W-:Y:S02]  /*c3b0*/  LOP3.LUT R86, R18, 0xffff, RZ, 0xc0, !PT ;  /* 0x0000ffff12567812 */ /* 0x000fe400078ec0ff */
[----:B------:R-:W-:Y:S02]  /*c3c0*/  SHF.R.U32.HI R14, RZ, 0x8, R29 ;  /* 0x00000008ff0e7819 */ /* 0x000fe4000001161d */
[----:B------:R-:W-:Y:S02]  /*c3d0*/  SHF.R.U32.HI R13, RZ, 0x8, R72 ;  /* 0x00000008ff0d7819 */ /* 0x000fe40000011648 */
[----:B------:R-:W-:Y:S02]  /*c3e0*/  SHF.R.U32.HI R18, RZ, 0x8, R48 ;  /* 0x00000008ff127819 */ /* 0x000fe40000011630 */
[----:B------:R-:W-:-:S02]  /*c3f0*/  PRMT R62, R62, 0x5410, R15 ;  /* 0x000054103e3e7816 */ /* 0x000fc4000000000f */
[----:B------:R-:W-:Y:S02]  /*c400*/  LOP3.LUT R78, R52, 0xffff, RZ, 0xc0, !PT ;  /* 0x0000ffff344e7812 */ /* 0x000fe400078ec0ff */
[----:B------:R-:W-:Y:S02]  /*c410*/  LOP3.LUT R68, R56, 0xffff, RZ, 0xc0, !PT ;  /* 0x0000ffff38447812 */ /* 0x000fe400078ec0ff */
[----:B------:R-:W-:Y:S02]  /*c420*/  SHF.R.U32.HI R15, RZ, 0x8, R34 ;  /* 0x00000008ff0f7819 */ /* 0x000fe40000011622 */
[----:B------:R-:W-:Y:S02]  /*c430*/  LOP3.LUT R14, R14, 0xffff, RZ, 0xc0, !PT ;  /* 0x0000ffff0e0e7812 */ /* 0x000fe400078ec0ff */
[----:B------:R-:W-:Y:S02]  /*c440*/  LOP3.LUT R13, R13, 0xffff, RZ, 0xc0, !PT ;  /* 0x0000ffff0d0d7812 */ /* 0x000fe400078ec0ff */
[----:B------:R-:W-:-:S02]  /*c450*/  F2FP.SATFINITE.E4M3.F32.PACK_AB_MERGE_C R44, R123, R44, RZ ;  /* 0x0000002c7b2c723e */ /* 0x000fc400048070ff */
[----:B------:R-:W-:Y:S02]  /*c460*/  F2FP.SATFINITE.E4M3.F32.PACK_AB_MERGE_C R40, R127, R40, RZ ;  /* 0x000000287f28723e */ /* 0x000fe400048070ff */
[----:B------:R-:W-:Y:S02]  /*c470*/  F2FP.SATFINITE.E4M3.F32.PACK_AB_MERGE_C R36, R131, R36, RZ ;  /* 0x000000248324723e */ /* 0x000fe400048070ff */
[----:B------:R-:W-:Y:S02]  /*c480*/  LOP3.LUT R18, R18, 0xffff, RZ, 0xc0, !PT ;  /* 0x0000ffff12127812 */ /* 0x000fe400078ec0ff */
[----:B------:R-:W-:Y:S02]  /*c490*/  F2FP.SATFINITE.E4M3.F32.PACK_AB_MERGE_C R30, R139, R30, RZ ;  /* 0x0000001e8b1e723e */ /* 0x000fe400048070ff */
[----:B------:R-:W-:Y:S02]  /*c4a0*/  F2FP.SATFINITE.E4M3.F32.PACK_AB_MERGE_C R143, R143, R26, RZ ;  /* 0x0000001a8f8f723e */ /* 0x000fe400048070ff */
[----:B------:R-:W-:-:S02]  /*c4b0*/  PRMT R26, R78, 0x3340, R1 ;  /* 0x000033404e1a7816 */ /* 0x000fc40000000001 */
[----:B------:R-:W-:Y:S02]  /*c4c0*/  PRMT R19, R31, 0x3340, R68 ;  /* 0x000033401f137816 */ /* 0x000fe40000000044 */
[----:B------:R-:W-:Y:S02]  /*c4d0*/  LOP3.LUT R28, R15, 0xffff, RZ, 0xc0, !PT ;  /* 0x0000ffff0f1c7812 */ /* 0x000fe400078ec0ff */
[----:B------:R-:W-:Y:S02]  /*c4e0*/  PRMT R29, R13, 0x3340, R14 ;  /* 0x000033400d1d7816 */ /* 0x000fe4000000000e */
[----:B------:R-:W-:Y:S02]  /*c4f0*/  LOP3.LUT R37, R44, 0xffff, RZ, 0xc0, !PT ;  /* 0x0000ffff2c257812 */ /* 0x000fe400078ec0ff */
[----:B------:R-:W-:Y:S02]  /*c500*/  LOP3.LUT R36, R36, 0xffff, RZ, 0xc0, !PT ;  /* 0x0000ffff24247812 */ /* 0x000fe400078ec0ff */
[----:B------:R-:W-:-:S02]  /*c510*/  LOP3.LUT R40, R40, 0xffff, RZ, 0xc0, !PT ;  /* 0x0000ffff28287812 */ /* 0x000fc400078ec0ff */
[----:B------:R-:W-:Y:S02]  /*c520*/  PRMT R32, R18, 0x3340, R1 ;  /* 0x0000334012207816 */ /* 0x000fe40000000001 */
[----:B------:R-:W-:Y:S02]  /*c530*/  SHF.R.U32.HI R13, RZ, 0x8, R31 ;  /* 0x00000008ff0d7819 */ /* 0x000fe4000001161f */
[----:B------:R-:W-:Y:S02]  /*c540*/  SHF.R.U32.HI R15, RZ, 0x8, R68 ;  /* 0x00000008ff0f7819 */ /* 0x000fe40000011644 */
[----:B------:R-:W-:Y:S02]  /*c550*/  SHF.R.U32.HI R14, RZ, 0x8, R33 ;  /* 0x00000008ff0e7819 */ /* 0x000fe40000011621 */
[----:B------:R-:W-:Y:S02]  /*c560*/  SHF.R.U32.HI R18, RZ, 0x8, R76 ;  /* 0x00000008ff127819 */ /* 0x000fe4000001164c */
[----:B------:R-:W-:-:S02]  /*c570*/  LOP3.LUT R41, R30, 0xffff, RZ, 0xc0, !PT ;  /* 0x0000ffff1e297812 */ /* 0x000fc400078ec0ff */
[----:B------:R-:W-:Y:S02]  /*c580*/  PRMT R17, R19, 0x5410, R26 ;  /* 0x0000541013117816 */ /* 0x000fe4000000001a */
[--C-:B------:R-:W-:Y:S02]  /*c590*/  PRMT R30, R28, 0x3340, R1.reuse ;  /* 0x000033401c1e7816 */ /* 0x100fe40000000001 */
[----:B------:R-:W-:Y:S02]  /*c5a0*/  PRMT R19, R36, 0x3340, R1 ;  /* 0x0000334024137816 */ /* 0x000fe40000000001 */
[----:B------:R-:W-:Y:S02]  /*c5b0*/  PRMT R26, R37, 0x3340, R40 ;  /* 0x00003340251a7816 */ /* 0x000fe40000000028 */
[----:B------:R-:W-:Y:S02]  /*c5c0*/  LOP3.LUT R15, R15, 0xffff, RZ, 0xc0, !PT ;  /* 0x0000ffff0f0f7812 */ /* 0x000fe400078ec0ff */
[----:B------:R-:W-:-:S02]  /*c5d0*/  LOP3.LUT R28, R13, 0xffff, RZ, 0xc0, !PT ;  /* 0x0000ffff0d1c7812 */ /* 0x000fc400078ec0ff */
[----:B------:R-:W-:Y:S02]  /*c5e0*/  LOP3.LUT R82, R143, 0xffff, RZ, 0xc0, !PT ;  /* 0x0000ffff8f527812 */ /* 0x000fe400078ec0ff */
[----:B------:R-:W-:Y:S02]  /*c5f0*/  LOP3.LUT R18, R18, 0xffff, RZ, 0xc0, !PT ;  /* 0x0000ffff12127812 */ /* 0x000fe400078ec0ff */
[----:B------:R-:W-:Y:S02]  /*c600*/  LOP3.LUT R13, R14, 0xffff, RZ, 0xc0, !PT ;  /* 0x0000ffff0e0d7812 */ /* 0x000fe400078ec0ff */
[----:B------:R-:W-:Y:S02]  /*c610*/  F2FP.SATFINITE.E4M3.F32.PACK_AB_MERGE_C R11, R11, R64, RZ ;  /* 0x000000400b0b723e */ /* 0x000fe400048070ff */
[----:B------:R-:W-:Y:S02]  /*c620*/  PRMT R26, R26, 0x5410, R19 ;  /* 0x000054101a1a7816 */ /* 0x000fe40000000013 */
[----:B------:R-:W-:-:S02]  /*c630*/  PRMT R31, R28, 0x3340, R15 ;  /* 0x000033401c1f7816 */ /* 0x000fc4000000000f */
[----:B------:R-:W-:Y:S02]  /*c640*/  PRMT R19, R86, 0x3340, R1 ;  /* 0x0000334056137816 */ /* 0x000fe40000000001 */
[----:B------:R-:W-:Y:S02]  /*c650*/  PRMT R64, R41, 0x3340, R82 ;  /* 0x0000334029407816 */ /* 0x000fe40000000052 */
[----:B------:R-:W-:Y:S02]  /*c660*/  PRMT R33, R13, 0x3340, R18 ;  /* 0x000033400d217816 */ /* 0x000fe40000000012 */
[----:B------:R-:W-:Y:S02]  /*c670*/  SHF.R.U32.HI R15, RZ, 0x8, R35 ;  /* 0x00000008ff0f7819 */ /* 0x000fe40000011623 */
[----:B------:R-:W-:Y:S02]  /*c680*/  SHF.R.U32.HI R14, RZ, 0x8, R46 ;  /* 0x00000008ff0e7819 */ /* 0x000fe4000001162e */
[----:B------:R-:W-:-:S02]  /*c690*/  SHF.R.U32.HI R18, RZ, 0x8, R38 ;  /* 0x00000008ff127819 */ /* 0x000fc40000011626 */
[----:B------:R-:W-:Y:S02]  /*c6a0*/  PRMT R64, R64, 0x5410, R19 ;  /* 0x0000541040407816 */ /* 0x000fe40000000013 */
[----:B------:R-:W-:Y:S02]  /*c6b0*/  SHF.R.U32.HI R13, RZ, 0x8, R80 ;  /* 0x00000008ff0d7819 */ /* 0x000fe40000011650 */
[----:B------:R-:W-:Y:S02]  /*c6c0*/  LOP3.LUT R15, R15, 0xffff, RZ, 0xc0, !PT ;  /* 0x0000ffff0f0f7812 */ /* 0x000fe400078ec0ff */
[----:B------:R-:W-:Y:S02]  /*c6d0*/  LOP3.LUT R14, R14, 0xffff, RZ, 0xc0, !PT ;  /* 0x0000ffff0e0e7812 */ /* 0x000fe400078ec0ff */
[----:B------:R-:W-:Y:S02]  /*c6e0*/  SHF.R.U32.HI R19, RZ, 0x8, R78 ;  /* 0x00000008ff137819 */ /* 0x000fe4000001164e */
[----:B------:R-:W-:-:S02]  /*c6f0*/  LOP3.LUT R18, R18, 0xffff, RZ, 0xc0, !PT ;  /* 0x0000ffff12127812 */ /* 0x000fc400078ec0ff */
[----:B------:R-:W-:Y:S02]  /*c700*/  LOP3.LUT R28, R13, 0xffff, RZ, 0xc0, !PT ;  /* 0x0000ffff0d1c7812 */ /* 0x000fe400078ec0ff */
[----:B------:R-:W-:Y:S02]  /*c710*/  PRMT R35, R14, 0x3340, R15 ;  /* 0x000033400e237816 */ /* 0x000fe4000000000f */
[----:B------:R-:W-:Y:S02]  /*c720*/  LOP3.LUT R34, R19, 0xffff, RZ, 0xc0, !PT ;  /* 0x0000ffff13227812 */ /* 0x000fe400078ec0ff */
[----:B------:R-:W-:Y:S02]  /*c730*/  PRMT R74, R18, 0x3340, R1 ;  /* 0x00003340124a7816 */ /* 0x000fe40000000001 */
[----:B------:R-:W-:Y:S02]  /*c740*/  SHF.R.U32.HI R15, RZ, 0x8, R36 ;  /* 0x00000008ff0f7819 */ /* 0x000fe40000011624 */
[----:B------:R-:W-:-:S02]  /*c750*/  SHF.R.U32.HI R13, RZ, 0x8, R37 ;  /* 0x00000008ff0d7819 */ /* 0x000fc40000011625 */
[----:B------:R-:W-:Y:S02]  /*c760*/  SHF.R.U32.HI R14, RZ, 0x8, R40 ;  /* 0x00000008ff0e7819 */ /* 0x000fe40000011628 */
[----:B------:R-:W-:Y:S01]  /*c770*/  SHF.R.U32.HI R18, RZ, 0x8, R39 ;  /* 0x00000008ff127819 */ /* 0x000fe20000011627 */
[----:B------:R-:W-:Y:S01]  /*c780*/  IMAD.MOV.U32 R39, RZ, RZ, 0x3dc6b27f ;  /* 0x3dc6b27fff277424 */ /* 0x000fe200078e00ff */
[----:B------:R-:W-:Y:S02]  /*c790*/  SHF.R.U32.HI R19, RZ, 0x8, R42 ;  /* 0x00000008ff137819 */ /* 0x000fe4000001162a */
[----:B------:R-:W-:Y:S01]  /*c7a0*/  F2FP.SATFINITE.E4M3.F32.PACK_AB_MERGE_C R12, R12, R81, RZ ;  /* 0x000000510c0c723e */ /* 0x000fe200048070ff */
[----:B------:R-:W-:Y:S01]  /*c7b0*/  IMAD R81, R60, 0x2, R79 ;  /* 0x000000023c517824 */ /* 0x000fe200078e024f */
[----:B------:R-:W-:Y:S02]  /*c7c0*/  PRMT R72, R28, 0x3340, R1 ;  /* 0x000033401c487816 */ /* 0x000fe40000000001 */
[----:B------:R-:W-:Y:S01]  /*c7d0*/  LOP3.LUT R28, R15, 0xffff, RZ, 0xc0, !PT ;  /* 0x0000ffff0f1c7812 */ /* 0x000fe200078ec0ff */
[----:B------:R-:W-:Y:S01]  /*c7e0*/  IMAD R83, R60, 0x2, R81 ;  /* 0x000000023c537824 */ /* 0x000fe200078e0251 */
[----:B------:R-:W-:-:S02]  /*c7f0*/  LOP3.LUT R14, R14, 0xffff, RZ, 0xc0, !PT ;  /* 0x0000ffff0e0e7812 */ /* 0x000fc400078ec0ff */
[----:B------:R-:W-:Y:S01]  /*c800*/  LOP3.LUT R13, R13, 0xffff, RZ, 0xc0, !PT ;  /* 0x0000ffff0d0d7812 */ /* 0x000fe200078ec0ff */
[----:B------:R-:W-:Y:S01]  /*c810*/  IMAD R85, R60, 0x2, R83 ;  /* 0x000000023c557824 */ /* 0x000fe200078e0253 */
[----:B------:R-:W-:Y:S02]  /*c820*/  LOP3.LUT R15, R19, 0xffff, RZ, 0xc0, !PT ;  /* 0x0000ffff130f7812 */ /* 0x000fe400078ec0ff */
[----:B------:R-:W-:Y:S01]  /*c830*/  LOP3.LUT R18, R18, 0xffff, RZ, 0xc0, !PT ;  /* 0x0000ffff12127812 */ /* 0x000fe200078ec0ff */
[----:B------:R-:W-:Y:S01]  /*c840*/  IMAD R87, R60, 0x2, R85 ;  /* 0x000000023c577824 */ /* 0x000fe200078e0255 */
[----:B------:R-:W-:Y:S02]  /*c850*/  PRMT R19, R13, 0x3340, R14 ;  /* 0x000033400d137816 */ /* 0x000fe4000000000e */
[----:B------:R-:W-:Y:S01]  /*c860*/  PRMT R37, R18, 0x3340, R15 ;  /* 0x0000334012257816 */ /* 0x000fe2000000000f */
[----:B------:R-:W-:Y:S01]  /*c870*/  IMAD R89, R60, 0x2, R87 ;  /* 0x000000023c597824 */ /* 0x000fe200078e0257 */
[----:B------:R-:W-:-:S02]  /*c880*/  SHF.R.U32.HI R13, RZ, 0x8, R41 ;  /* 0x00000008ff0d7819 */ /* 0x000fc40000011629 */
[----:B------:R-:W-:Y:S01]  /*c890*/  SHF.R.U32.HI R18, RZ, 0x8, R86 ;  /* 0x00000008ff127819 */ /* 0x000fe20000011656 */
[----:B------:R-:W-:Y:S01]  /*c8a0*/  IMAD R91, R60, 0x2, R89 ;  /* 0x000000023c5b7824 */ /* 0x000fe200078e0259 */
[----:B------:R-:W-:Y:S01]  /*c8b0*/  LOP3.LUT R36, R13, 0xffff, RZ, 0xc0, !PT ;  /* 0x0000ffff0d247812 */ /* 0x000fe200078ec0ff */
[----:B------:R-:W-:Y:S01]  /*c8c0*/  IMAD.IADD R13, R6, 0x1, -R9 ;  /* 0x00000001060d7824 */ /* 0x000fe200078e0a09 */
[----:B------:R-:W-:Y:S01]  /*c8d0*/  LOP3.LUT R18, R18, 0xffff, RZ, 0xc0, !PT ;  /* 0x0000ffff12127812 */ /* 0x000fe200078ec0ff */
[----:B------:R-:W-:Y:S01]  /*c8e0*/  IMAD R93, R60, 0x2, R91 ;  /* 0x000000023c5d7824 */ /* 0x000fe200078e025b */
[----:B------:R-:W-:Y:S01]  /*c8f0*/  SHF.R.U32.HI R15, RZ, 0x8, R84 ;  /* 0x00000008ff0f7819 */ /* 0x000fe20000011654 */
[----:B------:R-:W-:Y:S01]  /*c900*/  FFMA.FTZ R9, R8, R39, -0.16845393180847167969 ;  /* 0xbe2c7f3008097423 */ /* 0x000fe20000010027 */
[----:B------:R-:W-:Y:S01]  /*c910*/  PRMT R80, R18, 0x3340, R1 ;  /* 0x0000334012507816 */ /* 0x000fe20000000001 */
[----:B------:R-:W-:Y:S01]  /*c920*/  FADD R18, R13, -1 ;  /* 0xbf8000000d127421 */ /* 0x000fe20000000000 */
[----:B------:R-:W-:Y:S01]  /*c930*/  IMAD R95, R60, 0x2, R93 ;  /* 0x000000023c5f7824 */ /* 0x000fe200078e025d */
[----:B------:R-:W-:Y:S01]  /*c940*/  SHF.R.U32.HI R14, RZ, 0x8, R82 ;  /* 0x00000008ff0e7819 */ /* 0x000fe20000011652 */
[----:B------:R-:W-:Y:S01]  /*c950*/  FFMA.FTZ R9, R8, R9, 0.1716887056827545166 ;  /* 0x3e2fcf2a08097423 */ /* 0x000fe20000010009 */
[----:B------:R-:W-:Y:S01]  /*c960*/  FFMA.FTZ R13, R18, R39, -0.16845393180847167969 ;  /* 0xbe2c7f30120d7423 */ /* 0x000fe20000010027 */
[----:B------:R-:W-:Y:S01]  /*c970*/  IMAD R97, R60, 0x2, R95 ;  /* 0x000000023c617824 */ /* 0x000fe200078e025f */
[----:B------:R-:W-:Y:S01]  /*c980*/  PRMT R76, R28, 0x3340, R1 ;  /* 0x000033401c4c7816 */ /* 0x000fe20000000001 */
[----:B------:R-:W-:Y:S01]  /*c990*/  FFMA.FTZ R9, R8, R9, -0.17900948226451873779 ;  /* 0xbe374e4308097423 */ /* 0x000fe20000010009 */
[----:B------:R-:W-:Y:S01]  /*c9a0*/  FFMA.FTZ R13, R18, R13, 0.1716887056827545166 ;  /* 0x3e2fcf2a120d7423 */ /* 0x000fe2000001000d */
[----:B------:R-:W-:Y:S01]  /*c9b0*/  IMAD R99, R60, 0x2, R97 ;  /* 0x000000023c637824 */ /* 0x000fe200078e0261 */
[----:B------:R-:W-:Y:S01]  /*c9c0*/  LOP3.LUT R28, R15, 0xffff, RZ, 0xc0, !PT ;  /* 0x0000ffff0f1c7812 */ /* 0x000fe200078ec0ff */
[----:B------:R-:W-:Y:S01]  /*c9d0*/  FFMA.FTZ R9, R8, R9, 0.20512372255325317383 ;  /* 0x3e520bf408097423 */ /* 0x000fe20000010009 */
[----:B------:R-:W-:Y:S01]  /*c9e0*/  FFMA.FTZ R13, R18, R13, -0.17900948226451873779 ;  /* 0xbe374e43120d7423 */ /* 0x000fe2000001000d */
[----:B------:R-:W-:Y:S01]  /*c9f0*/  LOP3.LUT R15, R14, 0xffff, RZ, 0xc0, !PT ;  /* 0x0000ffff0e0f7812 */ /* 0x000fe200078ec0ff */
[----:B------:R-:W-:Y:S01]  /*ca00*/  IMAD R101, R60, 0x2, R99 ;  /* 0x000000023c657824 */ /* 0x000fe200078e0263 */
[----:B------:R-:W-:Y:S01]  /*ca10*/  PRMT R14, R28, 0x3340, R1 ;  /* 0x000033401c0e7816 */ /* 0x000fe20000000001 */
[----:B------:R-:W-:Y:S01]  /*ca20*/  FFMA.FTZ R13, R18, R13, 0.20512372255325317383 ;  /* 0x3e520bf4120d7423 */ /* 0x000fe2000001000d */
[----:B------:R-:W-:Y:S01]  /*ca30*/  PRMT R15, R36, 0x3340, R15 ;  /* 0x00003340240f7816 */ /* 0x000fe2000000000f */
[----:B------:R-:W-:Y:S01]  /*ca40*/  IMAD R103, R60, 0x2, R101 ;  /* 0x000000023c677824 */ /* 0x000fe200078e0265 */
[----:B------:R-:W-:Y:S01]  /*ca50*/  PRMT R78, R37, 0x5410, R14 ;  /* 0x00005410254e7816 */ /* 0x000fe2000000000e */
[----:B------:R-:W-:Y:S01]  /*ca60*/  FFMA.FTZ R13, R18, R13, -0.24046532809734344482 ;  /* 0xbe763c8b120d7423 */ /* 0x000fe2000001000d */
[----:B------:R-:W-:Y:S01]  /*ca70*/  PRMT R80, R15, 0x5410, R80 ;  /* 0x000054100f507816 */ /* 0x000fe20000000050 */
[----:B------:R-:W-:Y:S01]  /*ca80*/  IMAD R105, R60, 0x2, R103 ;  /* 0x000000023c697824 */ /* 0x000fe200078e0267 */
[----:B------:R-:W-:Y:S01]  /*ca90*/  PRMT R27, R27, 0x5410, R30 ;  /* 0x000054101b1b7816 */ /* 0x000fe2000000001e */
[----:B------:R-:W-:Y:S01]  /*caa0*/  FFMA.FTZ R13, R18, R13, 0.28857114911079406738 ;  /* 0x3e93bf99120d7423 */ /* 0x000fe2000001000d */
[----:B------:R-:W-:Y:S01]  /*cab0*/  PRMT R76, R19, 0x5410, R76 ;  /* 0x00005410134c7816 */ /* 0x000fe2000000004c */
[----:B------:R-:W-:Y:S01]  /*cac0*/  IMAD R58, R60, 0x2, R105 ;  /* 0x000000023c3a7824 */ /* 0x000fe200078e0269 */
[----:B------:R-:W-:Y:S01]  /*cad0*/  LOP3.LUT R14, R12, 0xffff, RZ, 0xc0, !PT ;  /* 0x0000ffff0c0e7812 */ /* 0x000fe200078ec0ff */
[----:B------:R-:W-:Y:S01]  /*cae0*/  FFMA.FTZ R13, R18, R13, -0.36067417263984680176 ;  /* 0xbeb8aa49120d7423 */ /* 0x000fe2000001000d */
[----:B------:R-:W-:Y:S01]  /*caf0*/  PRMT R68, R29, 0x5410, R32 ;  /* 0x000054101d447816 */ /* 0x000fe20000000020 */
[----:B------:R-:W-:Y:S01]  /*cb00*/  FFMA.FTZ R9, R8, R9, -0.24046532809734344482 ;  /* 0xbe763c8b08097423 */ /* 0x000fe20000010009 */
[----:B------:R-:W-:Y:S01]  /*cb10*/  LOP3.LUT R19, R11, 0xffff, RZ, 0xc0, !PT ;  /* 0x0000ffff0b137812 */ /* 0x000fe200078ec0ff */
[----:B------:R-:W-:Y:S01]  /*cb20*/  FFMA.FTZ R15, R18, R13, 0.48089820146560668945 ;  /* 0x3ef6384a120f7423 */ /* 0x000fe2000001000d */
[----:B------:R-:W-:Y:S01]  /*cb30*/  IMAD R56, R60, 0x2, R58 ;  /* 0x000000023c387824 */ /* 0x000fe200078e023a */
[--C-:B------:R-:W-:Y:S01]  /*cb40*/  PRMT R12, R25, 0x4210, R14.reuse ;  /* 0x00004210190c7816 */ /* 0x100fe2000000000e */
[----:B------:R-:W-:Y:S01]  /*cb50*/  FFMA.FTZ R9, R8, R9, 0.28857114911079406738 ;  /* 0x3e93bf9908097423 */ /* 0x000fe20000010009 */
[----:B------:R-:W-:Y:S01]  /*cb60*/  FFMA.FTZ R15, R18, R15, -0.72134751081466674805 ;  /* 0xbf38aa3b120f7423 */ /* 0x000fe2000001000f */
[----:B------:R-:W-:Y:S01]  /*cb70*/  PRMT R13, R27, 0x5210, R14 ;  /* 0x000052101b0d7816 */ /* 0x000fe2000000000e */
[----:B------:R-:W-:Y:S01]  /*cb80*/  IMAD R54, R60, 0x2, R56 ;  /* 0x000000023c367824 */ /* 0x000fe200078e0238 */
[--C-:B------:R-:W-:Y:S01]  /*cb90*/  PRMT R14, R66, 0x4210, R19.reuse ;  /* 0x00004210420e7816 */ /* 0x100fe20000000013 */
[----:B------:R-:W-:Y:S01]  /*cba0*/  FMUL R11, R18, R15 ;  /* 0x0000000f120b7220 */ /* 0x000fe20000400000 */
[----:B------:R-:W-:Y:S01]  /*cbb0*/  PRMT R15, R68, 0x5210, R19 ;  /* 0x00005210440f7816 */ /* 0x000fe20000000013 */
[----:B------:R-:W-:Y:S01]  /*cbc0*/  BAR.SYNC.DEFER_BLOCKING 0x0 ;  /* 0x0000000000007b1d */ /* 0x000fe20000010000 */
[----:B------:R-:W-:Y:S01]  /*cbd0*/  FFMA.FTZ R9, R8, R9, -0.36067417263984680176 ;  /* 0xbeb8aa4908097423 */ /* 0x000fe20000010009 */
[----:B------:R-:W-:Y:S01]  /*cbe0*/  IMAD R52, R60, 0x2, R54 ;  /* 0x000000023c347824 */ /* 0x000fe200078e0236 */
[----:B------:R-:W-:Y:S01]  /*cbf0*/  F2FP.SATFINITE.E4M3.F32.PACK_AB_MERGE_C R16, R16, R49, RZ ;  /* 0x000000311010723e */ /* 0x000fe200048070ff */
[----:B------:R-:W-:Y:S01]  /*cc00*/  FMUL R11, R18, R11 ;  /* 0x0000000b120b7220 */ /* 0x000fe20000400000 */
[----:B------:R-:W-:Y:S01]  /*cc10*/  FFMA.FTZ R9, R8, R9, 0.48089820146560668945 ;  /* 0x3ef6384a08097423 */ /* 0x000fe20000010009 */
[----:B------:R-:W-:Y:S01]  /*cc20*/  IMAD R50, R60, 0x2, R52 ;  /* 0x000000023c327824 */ /* 0x000fe200078e0234 */
[----:B------:R-:W-:Y:S01]  /*cc30*/  PRMT R34, R34, 0x3340, R1 ;  /* 0x0000334022227816 */ /* 0x000fe20000000001 */
[----:B------:R-:W-:Y:S01]  /*cc40*/  FFMA.FTZ R18, R18, 1.4426950216293334961, R11 ;  /* 0x3fb8aa3b12127823 */ /* 0x000fe2000001000b */
[----:B------:R-:W-:Y:S01]  /*cc50*/  FFMA.FTZ R9, R8, R9, -0.72134751081466674805 ;  /* 0xbf38aa3b08097423 */ /* 0x000fe20000010009 */
[----:B------:R-:W-:Y:S01]  /*cc60*/  IMAD R48, R60, 0x2, R50 ;  /* 0x000000023c307824 */ /* 0x000fe200078e0232 */
[----:B------:R-:W-:Y:S01]  /*cc70*/  LOP3.LUT R16, R16, 0xffff, RZ, 0xc0, !PT ;  /* 0x0000ffff10107812 */ /* 0x000fe200078ec0ff */
[----:B------:R-:W-:Y:S01]  /*cc80*/  FADD R5, R5, R18 ;  /* 0x0000001205057221 */ /* 0x000fe20000000000 */
[----:B------:R-:W-:Y:S01]  /*cc90*/  FMUL R9, R8, R9 ;  /* 0x0000000908097220 */ /* 0x000fe20000400000 */
[----:B------:R-:W-:Y:S01]  /*cca0*/  IMAD R46, R60, 0x2, R48 ;  /* 0x000000023c2e7824 */ /* 0x000fe200078e0230 */
[----:B------:R-:W-:-:S02]  /*ccb0*/  PRMT R51, R31, 0x5410, R34 ;  /* 0x000054101f337816 */ /* 0x000fc40000000022 */
[----:B------:R-:W-:Y:S01]  /*ccc0*/  FMUL R9, R8, R9 ;  /* 0x0000000908097220 */ /* 0x000fe20000400000 */
[----:B------:R-:W-:Y:S01]  /*ccd0*/  IMAD R44, R60, 0x2, R46 ;  /* 0x000000023c2c7824 */ /* 0x000fe200078e022e */
[----:B------:R-:W-:Y:S02]  /*cce0*/  LOP3.LUT R132, R132, 0xff0, RZ, 0xc0, !PT ;  /* 0x00000ff084847812 */ /* 0x000fe400078ec0ff */
[----:B------:R-:W-:Y:S01]  /*ccf0*/  FFMA.FTZ R9, R8, 1.4426950216293334961, R9 ;  /* 0x3fb8aa3b08097823 */ /* 0x000fe20000010009 */
[----:B------:R-:W-:Y:S01]  /*cd00*/  IMAD R42, R60, 0x2, R44 ;  /* 0x000000023c2a7824 */ /* 0x000fe200078e022c */
[--C-:B------:R-:W-:Y:S01]  /*cd10*/  PRMT R8, R17, 0x4210, R16.reuse ;  /* 0x0000421011087816 */ /* 0x100fe20000000010 */
[----:B------:R0:W-:Y:S01]  /*cd20*/  STSM.16.M88.4 [R61], R12 ;  /* 0x0000000c3d007844 */ /* 0x0001e20000000200 */
[----:B------:R-:W-:Y:S01]  /*cd30*/  FADD R2, R2, R9 ;  /* 0x0000000902027221 */ /* 0x000fe20000000000 */
[----:B------:R-:W-:Y:S01]  /*cd40*/  PRMT R9, R51, 0x5210, R16 ;  /* 0x0000521033097816 */ /* 0x000fe20000000010 */
[----:B------:R-:W-:Y:S01]  /*cd50*/  IMAD R40, R60, 0x2, R42 ;  /* 0x000000023c287824 */ /* 0x000fe200078e022a */
[----:B------:R-:W-:Y:S01]  /*cd60*/  BAR.SYNC.DEFER_BLOCKING 0x0 ;  /* 0x0000000000007b1d */ /* 0x000fe20000010000 */
[----:B------:R-:W-:-:S02]  /*cd70*/  LOP3.LUT R11, R10, 0xffff, RZ, 0xc0, !PT ;  /* 0x0000ffff0a0b7812 */ /* 0x000fc400078ec0ff */
[----:B------:R-:W-:Y:S01]  /*cd80*/  IMAD R38, R60, 0x2, R40 ;  /* 0x000000023c267824 */ /* 0x000fe200078e0228 */
[----:B------:R-:W-:Y:S02]  /*cd90*/  PRMT R72, R33, 0x5410, R72 ;  /* 0x0000541021487816 */ /* 0x000fe40000000048 */
[--C-:B------:R-:W-:Y:S01]  /*cda0*/  PRMT R10, R70, 0x4210, R11.reuse ;  /* 0x00004210460a7816 */ /* 0x100fe2000000000b */
[----:B------:R-:W-:Y:S01]  /*cdb0*/  IMAD R36, R60, 0x2, R38 ;  /* 0x000000023c247824 */ /* 0x000fe200078e0226 */
[----:B------:R-:W-:Y:S02]  /*cdc0*/  PRMT R11, R72, 0x5210, R11 ;  /* 0x00005210480b7816 */ /* 0x000fe4000000000b */
[----:B------:R-:W-:Y:S01]  /*cdd0*/  ISETP.GE.U32.AND P0, PT, R7, 0x7f800000, PT ;  /* 0x7f8000000700780c */ /* 0x000fe20003f06070 */
[----:B------:R-:W-:Y:S01]  /*cde0*/  IMAD R28, R60, 0x2, R36 ;  /* 0x000000023c1c7824 */ /* 0x000fe200078e0224 */
[----:B------:R-:W-:Y:S02]  /*cdf0*/  PRMT R74, R35, 0x5410, R74 ;  /* 0x00005410234a7816 */ /* 0x000fe4000000004a */
[----:B------:R-:W-:Y:S01]  /*ce00*/  LOP3.LUT R27, R20, 0xffff, RZ, 0xc0, !PT ;  /* 0x0000ffff141b7812 */ /* 0x000fe200078ec0ff */
[----:B------:R-:W-:Y:S01]  /*ce10*/  IMAD R30, R60, 0x2, R28 ;  /* 0x000000023c1e7824 */ /* 0x000fe200078e021c */
[----:B------:R-:W-:-:S02]  /*ce20*/  LOP3.LUT R21, R21, 0xffff, RZ, 0xc0, !PT ;  /* 0x0000ffff15157812 */ /* 0x000fc400078ec0ff */
[----:B------:R-:W-:Y:S01]  /*ce30*/  PRMT R26, R26, 0x4210, R27 ;  /* 0x000042101a1a7816 */ /* 0x000fe2000000001b */
[----:B------:R-:W-:Y:S01]  /*ce40*/  IMAD R32, R60, 0x2, R30 ;  /* 0x000000023c207824 */ /* 0x000fe200078e021e */
[--C-:B------:R-:W-:Y:S02]  /*ce50*/  PRMT R24, R24, 0x4210, R21.reuse ;  /* 0x0000421018187816 */ /* 0x100fe40000000015 */
[----:B------:R-:W-:Y:S01]  /*ce60*/  PRMT R25, R74, 0x5210, R21 ;  /* 0x000052104a197816 */ /* 0x000fe20000000015 */
[----:B------:R-:W-:Y:S01]  /*ce70*/  IMAD R34, R60, 0x2, R32 ;  /* 0x000000023c227824 */ /* 0x000fe200078e0220 */
[----:B------:R-:W1:Y:S01]  /*ce80*/  LDS.128 R16, [R132+UR21] ;  /* 0x0000001584107984 */ /* 0x000e620008000c00 */
[----:B0-----:R-:W-:Y:S01]  /*ce90*/  @P0 IMAD.MOV.U32 R12, RZ, RZ, 0x7f800000 ;  /* 0x7f800000ff0c0424 */ /* 0x001fe200078e00ff */
[----:B------:R-:W-:Y:S01]  /*cea0*/  PRMT R27, R76, 0x5210, R27 ;  /* 0x000052104c1b7816 */ /* 0x000fe2000000001b */
[----:B------:R-:W-:Y:S01]  /*ceb0*/  IMAD R29, R60, 0x2, R34 ;  /* 0x000000023c1d7824 */ /* 0x000fe200078e0222 */
[----:B------:R-:W-:Y:S01]  /*cec0*/  BAR.SYNC.DEFER_BLOCKING 0x0 ;  /* 0x0000000000007b1d */ /* 0x000fe20000010000 */
[C---:B------:R-:W-:Y:S01]  /*ced0*/  @P0 FFMA.FTZ R2, R7.reuse, R12, +INF ;  /* 0x7f80000007020423 */ /* 0x040fe2000001000c */
[----:B------:R-:W-:Y:S01]  /*cee0*/  ISETP.GE.U32.AND P2, PT, R6, 0x7f800000, PT ;  /* 0x7f8000000600780c */ /* 0x000fe20003f46070 */
[----:B------:R-:W-:Y:S01]  /*cef0*/  IMAD R31, R60, 0x2, R29 ;  /* 0x000000023c1f7824 */ /* 0x000fe200078e021d */
[----:B------:R-:W-:-:S02]  /*cf00*/  FSETP.NEU.AND P1, PT, R7, RZ, PT ;  /* 0x000000ff0700720b */ /* 0x000fc40003f2d000 */
[----:B------:R-:W-:Y:S01]  /*cf10*/  FSETP.NEU.AND P0, PT, R6, RZ, PT ;  /* 0x000000ff0600720b */ /* 0x000fe20003f0d000 */
[----:B------:R-:W-:Y:S01]  /*cf20*/  IMAD R33, R60, 0x2, R31 ;  /* 0x000000023c217824 */ /* 0x000fe200078e021f */
[----:B---3--:R-:W-:Y:S02]  /*cf30*/  LOP3.LUT R154, R154, 0x7f, R156, 0xf8, !PT ;  /* 0x0000007f9a9a7812 */ /* 0x008fe400078ef89c */
[----:B------:R-:W-:Y:S01]  /*cf40*/  LOP3.LUT R21, R22, 0xffff, RZ, 0xc0, !PT ;  /* 0x0000ffff16157812 */ /* 0x000fe200078ec0ff */
[----:B------:R-:W-:Y:S01]  /*cf50*/  IMAD R35, R60, 0x2, R33 ;  /* 0x000000023c237824 */ /* 0x000fe200078e0221 */
[----:B------:R-:W-:Y:S02]  /*cf60*/  LOP3.LUT R23, R23, 0xffff, RZ, 0xc0, !PT ;  /* 0x0000ffff17177812 */ /* 0x000fe400078ec0ff */
[----:B------:R-:W-:Y:S01]  /*cf70*/  PRMT R20, R62, 0x4210, R21 ;  /* 0x000042103e147816 */ /* 0x000fe20000000015 */
[----:B------:R-:W-:Y:S01]  /*cf80*/  IMAD R37, R60, 0x2, R35 ;  /* 0x000000023c257824 */ /* 0x000fe200078e0223 */
[----:B------:R-:W-:Y:S01]  /*cf90*/  PRMT R22, R64, 0x4210, R23 ;  /* 0x0000421040167816 */ /* 0x000fe20000000017 */
[----:B------:R-:W-:Y:S01]  /*cfa0*/  @P2 IMAD.MOV.U32 R7, RZ, RZ, 0x7f800000 ;  /* 0x7f800000ff072424 */ /* 0x000fe200078e00ff */
[----:B------:R-:W-:Y:S01]  /*cfb0*/  PRMT R21, R78, 0x5210, R21 ;  /* 0x000052104e157816 */ /* 0x000fe20000000015 */
[----:B------:R-:W-:Y:S01]  /*cfc0*/  IMAD R39, R60, 0x2, R37 ;  /* 0x000000023c277824 */ /* 0x000fe200078e0225 */
[----:B------:R-:W-:Y:S01]  /*cfd0*/  PRMT R23, R80, 0x5210, R23 ;  /* 0x0000521050177816 */ /* 0x000fe20000000017 */
[----:B------:R-:W-:Y:S01]  /*cfe0*/  @P2 FFMA.FTZ R5, R6, R7, +INF ;  /* 0x7f80000006052423 */ /* 0x000fe20000010007 */
[----:B------:R-:W-:Y:S01]  /*cff0*/  LOP3.LUT P6, RZ, R152, 0x80, RZ, 0xc0, !PT ;  /* 0x0000008098ff7812 */ /* 0x000fe200078cc0ff */
[C---:B------:R-:W-:Y:S01]  /*d000*/  IMAD R41, R60.reuse, 0x2, R39 ;  /* 0x000000023c297824 */ /* 0x040fe200078e0227 */
[----:B------:R-:W-:Y:S01]  /*d010*/  STSM.16.M88.4 [R61], R8 ;  /* 0x000000083d007844 */ /* 0x000fe20000000200 */
[----:B------:R-:W0:Y:S02]  /*d020*/  LDC.64 R6, c[0x0][0x228] ;  /* 0x00008a00ff067b82 */ /* 0x000e240000000a00 */
[----:B------:R-:W-:-:S06]  /*d030*/  IMAD R43, R60, 0x2, R41 ;  /* 0x000000023c2b7824 */ /* 0x000fcc00078e0229 */
[----:B------:R-:W-:Y:S01]  /*d040*/  BAR.SYNC.DEFER_BLOCKING 0x0 ;  /* 0x0000000000007b1d */ /* 0x000fe20000010000 */
[----:B------:R-:W-:-:S04]  /*d050*/  IMAD R45, R60, 0x2, R43 ;  /* 0x000000023c2d7824 */ /* 0x000fc800078e022b */
[C---:B------:R-:W-:Y:S01]  /*d060*/  IMAD R47, R60.reuse, 0x2, R45 ;  /* 0x000000023c2f7824 */ /* 0x040fe200078e022d */
[C---:B-1----:R-:W-:Y:S02]  /*d070*/  PRMT R143, R17.reuse, 0x7773, RZ ;  /* 0x00007773118f7816 */ /* 0x042fe400000000ff */
[C---:B------:R-:W-:Y:S01]  /*d080*/  PRMT R145, R17.reuse, 0x7772, RZ ;  /* 0x0000777211917816 */ /* 0x040fe200000000ff */
[C---:B------:R-:W-:Y:S01]  /*d090*/  IMAD R49, R60.reuse, 0x2, R47 ;  /* 0x000000023c317824 */ /* 0x040fe200078e022f */
[C---:B------:R-:W-:Y:S02]  /*d0a0*/  PRMT R147, R17.reuse, 0x7771, RZ ;  /* 0x0000777111937816 */ /* 0x040fe400000000ff */
[----:B------:R-:W-:Y:S01]  /*d0b0*/  PRMT R151, R17, 0x7770, RZ ;  /* 0x0000777011977816 */ /* 0x000fe200000000ff */
[----:B------:R-:W-:Y:S01]  /*d0c0*/  IMAD R51, R60, 0x2, R49 ;  /* 0x000000023c337824 */ /* 0x000fe200078e0231 */
[----:B------:R-:W-:Y:S01]  /*d0d0*/  PRMT R141, R16, 0x7770, RZ ;  /* 0x00007770108d7816 */ /* 0x000fe200000000ff */
[----:B------:R-:W-:Y:S01]  /*d0e0*/  IMAD R17, R154, UR5, RZ ;  /* 0x000000059a117c24 */ /* 0x000fe2000f8e02ff */
[----:B------:R-:W-:Y:S01]  /*d0f0*/  USHF.R.S32.HI UR5, URZ, 0x1f, UR4 ;  /* 0x0000001f3f057899 */ /* 0x000fe20008011404 */
[----:B------:R-:W-:Y:S01]  /*d100*/  IMAD R53, R60, 0x2, R51 ;  /* 0x000000023c357824 */ /* 0x000fe200078e0233 */
[----:B------:R-:W-:-:S02]  /*d110*/  PRMT R161, R18, 0x7770, RZ ;  /* 0x0000777012a17816 */ /* 0x000fc400000000ff */
[----:B0-----:R-:W-:Y:S01]  /*d120*/  IADD3 R228, P2, P3, R17, UR4, R6 ;  /* 0x0000000411e47c10 */ /* 0x001fe2000fb5e006 */
[C---:B------:R-:W-:Y:S01]  /*d130*/  IMAD R55, R60.reuse, 0x2, R53 ;  /* 0x000000023c377824 */ /* 0x040fe200078e0235 */
[----:B------:R-:W0:Y:S01]  /*d140*/  LDS.128 R12, [R132+UR21] ;  /* 0x00000015840c7984 */ /* 0x000e220008000c00 */
[----:B------:R-:W-:Y:S01]  /*d150*/  SHF.R.S32.HI R6, RZ, 0x1f, R17 ;  /* 0x0000001fff067819 */ /* 0x000fe20000011411 */
[----:B------:R-:W-:Y:S01]  /*d160*/  ULDC UR4, c[0x0][0x27c] ;  /* 0x00009f0000047ab9 */ /* 0x000fe20000000800 */
[----:B------:R-:W-:Y:S01]  /*d170*/  IMAD R57, R60, 0x2, R55 ;  /* 0x000000023c397824 */ /* 0x000fe200078e0237 */
[----:B------:R-:W-:Y:S01]  /*d180*/  BAR.SYNC.DEFER_BLOCKING 0x0 ;  /* 0x0000000000007b1d */ /* 0x000fe20000010000 */
[----:B------:R-:W-:Y:S01]  /*d190*/  IADD3.X R134, R6, UR5, R7, P2, P3 ;  /* 0x0000000506867c10 */ /* 0x000fe200097e6407 */
[----:B------:R-:W-:Y:S01]  /*d1a0*/  UIMAD UR4, UR20, UR4, URZ ;  /* 0x00000004140472a4 */ /* 0x000fe2000f8e023f */
[----:B------:R-:W-:Y:S01]  /*d1b0*/  IMAD R59, R60, 0x2, R57 ;  /* 0x000000023c3b7824 */ /* 0x000fe200078e0239 */
[----:B------:R-:W-:-:S02]  /*d1c0*/  IADD3 R62, P5, R63, R228, RZ ;  /* 0x000000e43f3e7210 */ /* 0x000fc40007fbe0ff */
[-C--:B------:R-:W-:Y:S01]  /*d1d0*/  IADD3 R64, P2, R69, R228.reuse, RZ ;  /* 0x000000e445407210 */ /* 0x080fe20007f5e0ff */
[C---:B------:R-:W-:Y:S01]  /*d1e0*/  IMAD R117, R60.reuse, 0x2, R59 ;  /* 0x000000023c757824 */ /* 0x040fe200078e023b */
[----:B------:R-:W-:Y:S01]  /*d1f0*/  IADD3 R66, P3, R67, R228, RZ ;  /* 0x000000e443427210 */ /* 0x000fe20007f7e0ff */
[----:B------:R-:W-:Y:S01]  /*d200*/  USHF.L.U32 UR5, UR4, 0x2, URZ ;  /* 0x0000000204057899 */ /* 0x000fe2000800063f */
[----:B------:R-:W-:Y:S01]  /*d210*/  LEA.HI.X.SX32 R63, R63, R134, 0x1, P5 ;  /* 0x000000863f3f7211 */ /* 0x000fe200028f0eff */
[C---:B------:R-:W-:Y:S01]  /*d220*/  IMAD R119, R60.reuse, 0x2, R117 ;  /* 0x000000023c777824 */ /* 0x040fe200078e0275 */
[----:B------:R-:W-:Y:S02]  /*d230*/  IADD3 R70, P5, R73, R228, RZ ;  /* 0x000000e449467210 */ /* 0x000fe40007fbe0ff */
[----:B------:R-:W-:Y:S01]  /*d240*/  LEA.HI.X.SX32 R67, R67, R134, 0x1, P3 ;  /* 0x0000008643437211 */ /* 0x000fe200018f0eff */
[----:B------:R-:W-:Y:S01]  /*d250*/  IMAD R121, R60, 0x2, R119 ;  /* 0x000000023c797824 */ /* 0x000fe200078e0277 */
[----:B------:R-:W-:-:S02]  /*d260*/  IADD3 R74, P3, R77, R228, RZ ;  /* 0x000000e44d4a7210 */ /* 0x000fc40007f7e0ff */
[C---:B------:R-:W-:Y:S01]  /*d270*/  PRMT R171, R19.reuse, 0x7770, RZ ;  /* 0x0000777013ab7816 */ /* 0x040fe200000000ff */
[----:B------:R-:W-:Y:S01]  /*d280*/  IMAD R123, R60, 0x2, R121 ;  /* 0x000000023c7b7824 */ /* 0x000fe200078e0279 */
[----:B------:R-:W-:Y:S02]  /*d290*/  PRMT R137, R16, 0x7771, RZ ;  /* 0x0000777110897816 */ /* 0x000fe400000000ff */
[----:B------:R-:W-:Y:S01]  /*d2a0*/  PRMT R157, R18, 0x7771, RZ ;  /* 0x00007771129d7816 */ /* 0x000fe200000000ff */
[C---:B------:R-:W-:Y:S01]  /*d2b0*/  IMAD R125, R60.reuse, 0x2, R123 ;  /* 0x000000023c7d7824 */ /* 0x040fe200078e027b */
[----:B------:R-:W-:Y:S01]  /*d2c0*/  STSM.16.M88.4 [R61], R24 ;  /* 0x000000183d007844 */ /* 0x000fe20000000200 */
[----:B------:R-:W-:Y:S02]  /*d2d0*/  PRMT R167, R19, 0x7771, RZ ;  /* 0x0000777113a77816 */ /* 0x000fe400000000ff */
[----:B------:R-:W-:Y:S01]  /*d2e0*/  IMAD R127, R60, 0x2, R125 ;  /* 0x000000023c7f7824 */ /* 0x000fe200078e027d */
[----:B------:R-:W-:Y:S01]  /*d2f0*/  BAR.SYNC.DEFER_BLOCKING 0x0 ;  /* 0x0000000000007b1d */ /* 0x000fe20000010000 */
[----:B------:R-:W-:-:S02]  /*d300*/  PRMT R135, R16, 0x7772, RZ ;  /* 0x0000777210877816 */ /* 0x000fc400000000ff */
[----:B------:R-:W-:Y:S01]  /*d310*/  IMAD R129, R60, 0x2, R127 ;  /* 0x000000023c817824 */ /* 0x000fe200078e027f */
[----:B------:R-:W-:Y:S02]  /*d320*/  PRMT R155, R18, 0x7772, RZ ;  /* 0x00007772129b7816 */ /* 0x000fe400000000ff */
[----:B------:R-:W-:Y:S01]  /*d330*/  PRMT R165, R19, 0x7772, RZ ;  /* 0x0000777213a57816 */ /* 0x000fe200000000ff */
[----:B------:R-:W-:Y:S01]  /*d340*/  IMAD R131, R60, 0x2, R129 ;  /* 0x000000023c837824 */ /* 0x000fe200078e0281 */
[----:B------:R-:W-:Y:S02]  /*d350*/  PRMT R133, R16, 0x7773, RZ ;  /* 0x0000777310857816 */ /* 0x000fe400000000ff */
[----:B------:R-:W-:Y:S01]  /*d360*/  PRMT R153, R18, 0x7773, RZ ;  /* 0x0000777312997816 */ /* 0x000fe200000000ff */
[----:B------:R-:W-:Y:S01]  /*d370*/  IMAD R229, R60, 0x2, R131 ;  /* 0x000000023ce57824 */ /* 0x000fe200078e0283 */
[----:B------:R-:W-:Y:S02]  /*d380*/  IADD3 R60, P4, R65, R228, RZ ;  /* 0x000000e4413c7210 */ /* 0x000fe40007f9e0ff */
[----:B------:R-:W-:-:S02]  /*d390*/  PRMT R163, R19, 0x7773, RZ ;  /* 0x0000777313a37816 */ /* 0x000fc400000000ff */
[C---:B0-----:R-:W-:Y:S02]  /*d3a0*/  PRMT R177, R12.reuse, 0x7770, RZ ;  /* 0x000077700cb17816 */ /* 0x041fe400000000ff */
[----:B------:R-:W-:Y:S02]  /*d3b0*/  PRMT R189, R13, 0x7770, RZ ;  /* 0x000077700dbd7816 */ /* 0x000fe400000000ff */
[C---:B------:R-:W-:Y:S02]  /*d3c0*/  PRMT R139, R12.reuse, 0x7773, RZ ;  /* 0x000077730c8b7816 */ /* 0x040fe400000000ff */
[C---:B------:R-:W-:Y:S01]  /*d3d0*/  PRMT R173, R12.reuse, 0x7772, RZ ;  /* 0x000077720cad7816 */ /* 0x040fe200000000ff */
[----:B------:R-:W0:Y:S01]  /*d3e0*/  LDS.128 R8, [R132+UR21] ;  /* 0x0000001584087984 */ /* 0x000e220008000c00 */
[----:B------:R-:W-:Y:S02]  /*d3f0*/  PRMT R175, R12, 0x7771, RZ ;  /* 0x000077710caf7816 */ /* 0x000fe400000000ff */
[----:B------:R-:W-:Y:S01]  /*d400*/  PRMT R203, R14, 0x7770, RZ ;  /* 0x000077700ecb7816 */ /* 0x000fe200000000ff */
[----:B------:R-:W-:Y:S01]  /*d410*/  BAR.SYNC.DEFER_BLOCKING 0x0 ;  /* 0x0000000000007b1d */ /* 0x000fe20000010000 */
[----:B------:R-:W-:-:S02]  /*d420*/  PRMT R217, R15, 0x7770, RZ ;  /* 0x000077700fd97816 */ /* 0x000fc400000000ff */
[C---:B------:R-:W-:Y:S02]  /*d430*/  PRMT R159, R14.reuse, 0x7773, RZ ;  /* 0x000077730e9f7816 */ /* 0x040fe400000000ff */
[C---:B------:R-:W-:Y:S02]  /*d440*/  PRMT R191, R14.reuse, 0x7772, RZ ;  /* 0x000077720ebf7816 */ /* 0x040fe400000000ff */
[----:B------:R-:W-:Y:S02]  /*d450*/  PRMT R193, R14, 0x7771, RZ ;  /* 0x000077710ec17816 */ /* 0x000fe400000000ff */
[C---:B------:R-:W-:Y:S02]  /*d460*/  PRMT R181, R13.reuse, 0x7771, RZ ;  /* 0x000077710db57816 */ /* 0x040fe400000000ff */
[C---:B------:R-:W-:Y:S02]  /*d470*/  PRMT R149, R13.reuse, 0x7773, RZ ;  /* 0x000077730d957816 */ /* 0x040fe400000000ff */
[----:B------:R-:W-:-:S02]  /*d480*/  PRMT R179, R13, 0x7772, RZ ;  /* 0x000077720db37816 */ /* 0x000fc400000000ff */
[C---:B------:R-:W-:Y:S02]  /*d490*/  PRMT R207, R15.reuse, 0x7771, RZ ;  /* 0x000077710fcf7816 */ /* 0x040fe400000000ff */
[C---:B------:R-:W-:Y:S02]  /*d4a0*/  PRMT R169, R15.reuse, 0x7773, RZ ;  /* 0x000077730fa97816 */ /* 0x040fe400000000ff */
[----:B------:R-:W-:Y:S01]  /*d4b0*/  PRMT R205, R15, 0x7772, RZ ;  /* 0x000077720fcd7816 */ /* 0x000fe200000000ff */
[----:B------:R1:W-:Y:S01]  /*d4c0*/  STSM.16.M88.4 [R61], R20 ;  /* 0x000000143d007844 */ /* 0x0003e20000000200 */
[C---:B0-----:R-:W-:Y:S02]  /*d4d0*/  PRMT R183, R8.reuse, 0x7773, RZ ;  /* 0x0000777308b77816 */ /* 0x041fe400000000ff */
[----:B------:R-:W-:Y:S02]  /*d4e0*/  PRMT R185, R8, 0x7772, RZ ;  /* 0x0000777208b97816 */ /* 0x000fe400000000ff */
[----:B-1----:R-:W-:Y:S01]  /*d4f0*/  LEA.HI.X.SX32 R61, R65, R134, 0x1, P4 ;  /* 0x00000086413d7211 */ /* 0x002fe200020f0eff */
[----:B------:R-:W-:Y:S01]  /*d500*/  BAR.SYNC.DEFER_BLOCKING 0x0 ;  /* 0x0000000000007b1d */ /* 0x000fe20000010000 */
[----:B------:R-:W-:-:S02]  /*d510*/  IADD3 R68, P4, R71, R228, RZ ;  /* 0x000000e447447210 */ /* 0x000fc40007f9e0ff */
[----:B------:R-:W-:Y:S02]  /*d520*/  LEA.HI.X.SX32 R65, R69, R134, 0x1, P2 ;  /* 0x0000008645417211 */ /* 0x000fe400010f0eff */
[----:B------:R-:W-:Y:S02]  /*d530*/  IADD3 R72, P2, R75, R228, RZ ;  /* 0x000000e44b487210 */ /* 0x000fe40007f5e0ff */
[----:B------:R-:W-:Y:S02]  /*d540*/  LEA.HI.X.SX32 R69, R71, R134, 0x1, P4 ;  /* 0x0000008647457211 */ /* 0x000fe400020f0eff */
[----:B------:R-:W-:Y:S02]  /*d550*/  IADD3 R76, P4, R107, R228, RZ ;  /* 0x000000e46b4c7210 */ /* 0x000fe40007f9e0ff */
[----:B------:R-:W-:Y:S02]  /*d560*/  LEA.HI.X.SX32 R71, R73, R134, 0x1, P5 ;  /* 0x0000008649477211 */ /* 0x000fe400028f0eff */
[----:B------:R-:W-:-:S02]  /*d570*/  IADD3 R78, P5, R79, R228, RZ ;  /* 0x000000e44f4e7210 */ /* 0x000fc40007fbe0ff */
[----:B------:R-:W-:Y:S02]  /*d580*/  LEA.HI.X.SX32 R73, R75, R134, 0x1, P2 ;  /* 0x000000864b497211 */ /* 0x000fe400010f0eff */
[----:B------:R-:W-:Y:S02]  /*d590*/  IADD3 R80, P2, R81, R228, RZ ;  /* 0x000000e451507210 */ /* 0x000fe40007f5e0ff */
[----:B------:R-:W-:Y:S02]  /*d5a0*/  LEA.HI.X.SX32 R75, R77, R134, 0x1, P3 ;  /* 0x000000864d4b7211 */ /* 0x000fe400018f0eff */
[----:B------:R-:W-:Y:S02]  /*d5b0*/  IADD3 R82, P3, R83, R228, RZ ;  /* 0x000000e453527210 */ /* 0x000fe40007f7e0ff */
[----:B------:R-:W-:Y:S01]  /*d5c0*/  LEA.HI.X.SX32 R77, R107, R134, 0x1, P4 ;  /* 0x000000866b4d7211 */ /* 0x000fe200020f0eff */
[----:B------:R-:W-:Y:S01]  /*d5d0*/  STG.E.U8 desc[UR22][R60.64], R141 ;  /* 0x0000008d3c007986 */ /* 0x000fe2000c101116 */
[----:B------:R-:W-:-:S02]  /*d5e0*/  IADD3 R84, P4, R85, R228, RZ ;  /* 0x000000e455547210 */ /* 0x000fc40007f9e0ff */
[----:B------:R-:W-:Y:S01]  /*d5f0*/  LEA.HI.X.SX32 R79, R79, R134, 0x1, P5 ;  /* 0x000000864f4f7211 */ /* 0x000fe200028f0eff */
[----:B------:R-:W-:Y:S01]  /*d600*/  STG.E.U8 desc[UR22][R62.64], R151 ;  /* 0x000000973e007986 */ /* 0x000fe2000c101116 */
[----:B------:R-:W-:Y:S02]  /*d610*/  IADD3 R86, P5, R87, R228, RZ ;  /* 0x000000e457567210 */ /* 0x000fe40007fbe0ff */
[----:B------:R-:W-:Y:S01]  /*d620*/  LEA.HI.X.SX32 R81, R81, R134, 0x1, P2 ;  /* 0x0000008651517211 */ /* 0x000fe200010f0eff */
[----:B------:R-:W-:Y:S01]  /*d630*/  STG.E.U8 desc[UR22][R64.64], R161 ;  /* 0x000000a140007986 */ /* 0x000fe2000c101116 */
[----:B------:R-:W-:Y:S02]  /*d640*/  IADD3 R88, P2, R89, R228, RZ ;  /* 0x000000e459587210 */ /* 0x000fe40007f5e0ff */
[----:B------:R-:W-:Y:S01]  /*d650*/  LEA.HI.X.SX32 R83, R83, R134, 0x1, P3 ;  /* 0x0000008653537211 */ /* 0x000fe200018f0eff */
[----:B------:R-:W-:Y:S01]  /*d660*/  STG.E.U8 desc[UR22][R66.64], R171 ;  /* 0x000000ab42007986 */ /* 0x000fe2000c101116 */
[----:B------:R-:W-:-:S02]  /*d670*/  IADD3 R90, P3, R91, R228, RZ ;  /* 0x000000e45b5a7210 */ /* 0x000fc40007f7e0ff */
[----:B------:R-:W-:Y:S01]  /*d680*/  LEA.HI.X.SX32 R85, R85, R134, 0x1, P4 ;  /* 0x0000008655557211 */ /* 0x000fe200020f0eff */
[----:B------:R-:W0:Y:S01]  /*d690*/  LDS.128 R60, [R132+UR21] ;  /* 0x00000015843c7984 */ /* 0x000e220008000c00 */
        /* <DEDUP_REMOVED lines=36> */
[C---:B------:R-:W-:Y:S02]  /*d8e0*/  PRMT R187, R8.reuse, 0x7771, RZ ;  /* 0x0000777108bb7816 */ /* 0x040fe400000000ff */
[----:B------:R-:W-:Y:S01]  /*d8f0*/  PRMT R195, R8, 0x7770, RZ ;  /* 0x0000777008c37816 */ /* 0x000fe200000000ff */
[----:B------:R-:W-:Y:S01]  /*d900*/  STG.E.U8 desc[UR22][R92.64], R177 ;  /* 0x000000b15c007986 */ /* 0x000fe2000c101116 */
[----:B------:R-:W-:Y:S02]  /*d910*/  IADD3 R6, P4, R48, R228, RZ ;  /* 0x000000e430067210 */ /* 0x000fe40007f9e0ff */
[----:B------:R-:W-:Y:S01]  /*d920*/  LEA.HI.X.SX32 R111, R54, R134, 0x1, P5 ;  /* 0x00000086366f7211 */ /* 0x000fe200028f0eff */
[----:B------:R-:W-:Y:S01]  /*d930*/  STG.E.U8 desc[UR22][R94.64], R189 ;  /* 0x000000bd5e007986 */ /* 0x000fe2000c101116 */
[----:B------:R-:W-:-:S02]  /*d940*/  PRMT R211, R10, 0x7773, RZ ;  /* 0x000077730ad37816 */ /* 0x000fc400000000ff */
[C---:B------:R-:W-:Y:S01]  /*d950*/  PRMT R213, R10.reuse, 0x7772, RZ ;  /* 0x000077720ad57816 */ /* 0x040fe200000000ff */
[----:B------:R-:W-:Y:S01]  /*d960*/  STG.E.U8 desc[UR22][R96.64], R203 ;  /* 0x000000cb60007986 */ /* 0x000fe2000c101116 */
[C---:B------:R-:W-:Y:S02]  /*d970*/  PRMT R215, R10.reuse, 0x7771, RZ ;  /* 0x000077710ad77816 */ /* 0x040fe400000000ff */
[----:B------:R-:W-:Y:S01]  /*d980*/  PRMT R219, R10, 0x7770, RZ ;  /* 0x000077700adb7816 */ /* 0x000fe200000000ff */
        /* <DEDUP_REMOVED lines=8> */
[C---:B------:R-:W-:Y:S01]  /*da10*/  PRMT R197, R9.reuse, 0x7773, RZ ;  /* 0x0000777309c57816 */ /* 0x040fe200000000ff */
[----:B------:R-:W-:Y:S01]  /*da20*/  STG.E.U8 desc[UR22][R104.64], R193 ;  /* 0x000000c168007986 */ /* 0x000fe2000c101116 */
[C---:B------:R-:W-:Y:S02]  /*da30*/  PRMT R199, R9.reuse, 0x7772, RZ ;  /* 0x0000777209c77816 */ /* 0x040fe400000000ff */
[C---:B------:R-:W-:Y:S01]  /*da40*/  PRMT R201, R9.reuse, 0x7771, RZ ;  /* 0x0000777109c97816 */ /* 0x040fe200000000ff */
[----:B------:R-:W-:Y:S01]  /*da50*/  STG.E.U8 desc[UR22][R106.64], R207 ;  /* 0x000000cf6a007986 */ /* 0x000fe2000c101116 */
[----:B------:R-:W-:-:S02]  /*da60*/  PRMT R209, R9, 0x7770, RZ ;  /* 0x0000777009d17816 */ /* 0x000fc400000000ff */
[----:B------:R-:W-:Y:S01]  /*da70*/  LEA.HI.X.SX32 R7, R48, R134, 0x1, P4 ;  /* 0x0000008630077211 */ /* 0x000fe200020f0eff */
[----:B------:R-:W-:Y:S01]  /*da80*/  STG.E.U8 desc[UR22][R108.64], R173 ;  /* 0x000000ad6c007986 */ /* 0x000fe2000c101116 */
[C---:B------:R-:W-:Y:S02]  /*da90*/  PRMT R221, R11.reuse, 0x7773, RZ ;  /* 0x000077730bdd7816 */ /* 0x040fe400000000ff */
[C---:B------:R-:W-:Y:S01]  /*daa0*/  PRMT R223, R11.reuse, 0x7772, RZ ;  /* 0x000077720bdf7816 */ /* 0x040fe200000000ff */
[----:B------:R-:W-:Y:S01]  /*dab0*/  STG.E.U8 desc[UR22][R110.64], R179 ;  /* 0x000000b36e007986 */ /* 0x000fe2000c101116 */
[C---:B------:R-:W-:Y:S02]  /*dac0*/  PRMT R225, R11.reuse, 0x7771, RZ ;  /* 0x000077710be17816 */ /* 0x040fe400000000ff */
[----:B------:R-:W-:Y:S01]  /*dad0*/  PRMT R227, R11, 0x7770, RZ ;  /* 0x000077700be37816 */ /* 0x000fe200000000ff */
        /* <DEDUP_REMOVED lines=45> */
[----:B------:R1:W-:Y:S01]  /*ddb0*/  STG.E.U8 desc[UR22][R32.64], R199 ;  /* 0x000000c720007986 */ /* 0x0003e2000c101116 */
        /* <DEDUP_REMOVED lines=9> */
[----:B------:R-:W-:Y:S01]  /*de50*/  IADD3 R50, P2, R51, R228, RZ ;  /* 0x000000e433327210 */ /* 0x000fe20007f5e0ff */
[----:B-1----:R-:W1:Y:S01]  /*de60*/  LDC.64 R32, c[0x0][0x230] ;  /* 0x00008c00ff207b82 */ /* 0x002e620000000a00 */
        /* <DEDUP_REMOVED lines=9> */
[----:B------:R-:W-:Y:S02]  /*df00*/  LEA.HI.X.SX32 R51, R51, R134, 0x1, P2 ;  /* 0x0000008633337211 */ /* 0x000fe400010f0eff */
[----:B------:R-:W-:-:S02]  /*df10*/  IADD3 R58, P2, R59, R228, RZ ;  /* 0x000000e43b3a7210 */ /* 0x000fc40007f5e0ff */
[----:B------:R-:W-:Y:S02]  /*df20*/  LEA.HI.X.SX32 R53, R53, R134, 0x1, P3 ;  /* 0x0000008635357211 */ /* 0x000fe400018f0eff */
[----:B0-----:R-:W-:Y:S02]  /*df30*/  PRMT R65, R60, 0x7770, RZ ;  /* 0x000077703c417816 */ /* 0x001fe400000000ff */
[C---:B------:R-:W-:Y:S02]  /*df40*/  PRMT R13, R61.reuse, 0x7773, RZ ;  /* 0x000077733d0d7816 */ /* 0x040fe400000000ff */
[C---:B------:R-:W-:Y:S01]  /*df50*/  PRMT R21, R61.reuse, 0x7772, RZ ;  /* 0x000077723d157816 */ /* 0x040fe200000000ff */
[----:B------:R-:W-:Y:S01]  /*df60*/  STG.E.U8 desc[UR22][R46.64], R65 ;  /* 0x000000412e007986 */ /* 0x000fe2000c101116 */
[----:B------:R-:W-:Y:S02]  /*df70*/  PRMT R27, R61, 0x7771, RZ ;  /* 0x000077713d1b7816 */ /* 0x000fe400000000ff */
[----:B------:R-:W-:-:S02]  /*df80*/  IADD3 R116, P3, R117, R228, RZ ;  /* 0x000000e475747210 */ /* 0x000fc40007f7e0ff */
[----:B------:R-:W-:Y:S02]  /*df90*/  PRMT R61, R61, 0x7770, RZ ;  /* 0x000077703d3d7816 */ /* 0x000fe400000000ff */
[----:B------:R-:W-:Y:S02]  /*dfa0*/  LEA.HI.X.SX32 R55, R55, R134, 0x1, P4 ;  /* 0x0000008637377211 */ /* 0x000fe400020f0eff */
[----:B------:R-:W-:Y:S01]  /*dfb0*/  PRMT R31, R62, 0x7770, RZ ;  /* 0x000077703e1f7816 */ /* 0x000fe200000000ff */
[----:B------:R-:W-:Y:S01]  /*dfc0*/  STG.E.U8 desc[UR22][R48.64], R61 ;  /* 0x0000003d30007986 */ /* 0x000fe2000c101116 */
[C---:B------:R-:W-:Y:S02]  /*dfd0*/  PRMT R9, R63.reuse, 0x7773, RZ ;  /* 0x000077733f097816 */ /* 0x040fe400000000ff */
[C---:B------:R-:W-:Y:S01]  /*dfe0*/  PRMT R17, R63.reuse, 0x7772, RZ ;  /* 0x000077723f117816 */ /* 0x040fe200000000ff */
[----:B------:R-:W-:Y:S01]  /*dff0*/  STG.E.U8 desc[UR22][R50.64], R31 ;  /* 0x0000001f32007986 */ /* 0x000fe2000c101116 */
[----:B------:R-:W-:-:S02]  /*e000*/  PRMT R7, R63, 0x7771, RZ ;  /* 0x000077713f077816 */ /* 0x000fc400000000ff */
[----:B------:R-:W-:Y:S02]  /*e010*/  IADD3 R118, P4, R119, R228, RZ ;  /* 0x000000e477767210 */ /* 0x000fe40007f9e0ff */
[----:B------:R-:W-:Y:S02]  /*e020*/  LEA.HI.X.SX32 R57, R57, R134, 0x1, P5 ;  /* 0x0000008639397211 */ /* 0x000fe400028f0eff */
[----:B------:R-:W-:Y:S02]  /*e030*/  PRMT R63, R63, 0x7770, RZ ;  /* 0x000077703f3f7816 */ /* 0x000fe400000000ff */
[----:B------:R-:W-:Y:S02]  /*e040*/  IADD3 R120, P5, R121, R228, RZ ;  /* 0x000000e479787210 */ /* 0x000fe40007fbe0ff */
[----:B------:R-:W-:Y:S01]  /*e050*/  LEA.HI.X.SX32 R59, R59, R134, 0x1, P2 ;  /* 0x000000863b3b7211 */ /* 0x000fe200010f0eff */
[----:B------:R-:W-:Y:S01]  /*e060*/  STG.E.U8 desc[UR22][R52.64], R63 ;  /* 0x0000003f34007986 */ /* 0x000fe2000c101116 */
[----:B------:R-:W-:-:S02]  /*e070*/  PRMT R29, R60, 0x7771, RZ ;  /* 0x000077713c1d7816 */ /* 0x000fc400000000ff */
[----:B------:R-:W-:Y:S02]  /*e080*/  IADD3 R122, P2, R123, R228, RZ ;  /* 0x000000e47b7a7210 */ /* 0x000fe40007f5e0ff */
[----:B------:R-:W-:Y:S01]  /*e090*/  LEA.HI.X.SX32 R117, R117, R134, 0x1, P3 ;  /* 0x0000008675757211 */ /* 0x000fe200018f0eff */
[----:B------:R-:W-:Y:S01]  /*e0a0*/  STG.E.U8 desc[UR22][R54.64], R29 ;  /* 0x0000001d36007986 */ /* 0x000fe2000c101116 */
[----:B------:R-:W-:Y:S02]  /*e0b0*/  IADD3 R124, P3, R125, R228, RZ ;  /* 0x000000e47d7c7210 */ /* 0x000fe40007f7e0ff */
[----:B------:R-:W-:Y:S01]  /*e0c0*/  PRMT R25, R62, 0x7771, RZ ;  /* 0x000077713e197816 */ /* 0x000fe200000000ff */
[----:B------:R-:W-:Y:S01]  /*e0d0*/  STG.E.U8 desc[UR22][R56.64], R27 ;  /* 0x0000001b38007986 */ /* 0x000fe2000c101116 */
[----:B------:R-:W-:Y:S02]  /*e0e0*/  LEA.HI.X.SX32 R119, R119, R134, 0x1, P4 ;  /* 0x0000008677777211 */ /* 0x000fe400020f0eff */
[----:B------:R-:W-:Y:S01]  /*e0f0*/  IADD3 R126, P4, R127, R228, RZ ;  /* 0x000000e47f7e7210 */ /* 0x000fe20007f9e0ff */
[----:B------:R0:W-:Y:S01]  /*e100*/  STG.E.U8 desc[UR22][R58.64], R25 ;  /* 0x000000193a007986 */ /* 0x0001e2000c101116 */
[----:B------:R-:W-:-:S02]  /*e110*/  LEA.HI.X.SX32 R121, R121, R134, 0x1, P5 ;  /* 0x0000008679797211 */ /* 0x000fc400028f0eff */
[----:B------:R-:W-:Y:S01]  /*e120*/  PRMT R23, R60, 0x7772, RZ ;  /* 0x000077723c177816 */ /* 0x000fe200000000ff */
[----:B------:R2:W-:Y:S01]  /*e130*/  STG.E.U8 desc[UR22][R116.64], R7 ;  /* 0x0000000774007986 */ /* 0x0005e2000c101116 */
[----:B------:R-:W-:Y:S02]  /*e140*/  IADD3 R128, P5, R129, R228, RZ ;  /* 0x000000e481807210 */ /* 0x000fe40007fbe0ff */
[----:B------:R-:W-:Y:S01]  /*e150*/  LEA.HI.X.SX32 R123, R123, R134, 0x1, P2 ;  /* 0x000000867b7b7211 */ /* 0x000fe200010f0eff */
[----:B------:R3:W-:Y:S01]  /*e160*/  STG.E.U8 desc[UR22][R118.64], R23 ;  /* 0x0000001776007986 */ /* 0x0007e2000c101116 */
[----:B------:R-:W-:Y:S02]  /*e170*/  IADD3 R130, P2, R131, R228, RZ ;  /* 0x000000e483827210 */ /* 0x000fe40007f5e0ff */
[----:B------:R-:W-:Y:S01]  /*e180*/  LEA.HI.X.SX32 R125, R125, R134, 0x1, P3 ;  /* 0x000000867d7d7211 */ /* 0x000fe200018f0eff */
[----:B------:R3:W-:Y:S01]  /*e190*/  STG.E.U8 desc[UR22][R120.64], R21 ;  /* 0x0000001578007986 */ /* 0x0007e2000c101116 */
[----:B------:R-:W-:Y:S01]  /*e1a0*/  PRMT R19, R62, 0x7772, RZ ;  /* 0x000077723e137816 */ /* 0x000fe200000000ff */
[----:B0-----:R-:W-:Y:S01]  /*e1b0*/  IMAD.SHL.U32 R25, R154, 0x4, RZ ;  /* 0x000000049a197824 */ /* 0x001fe200078e00ff */
[----:B------:R-:W-:-:S02]  /*e1c0*/  IADD3 R228, P3, R229, R228, RZ ;  /* 0x000000e4e5e47210 */ /* 0x000fc40007f7e0ff */
[-C--:B------:R-:W-:Y:S01]  /*e1d0*/  LEA.HI.X.SX32 R127, R127, R134.reuse, 0x1, P4 ;  /* 0x000000867f7f7211 */ /* 0x080fe200020f0eff */
[----:B------:R3:W-:Y:S01]  /*e1e0*/  STG.E.U8 desc[UR22][R122.64], R19 ;  /* 0x000000137a007986 */ /* 0x0007e2000c101116 */
[----:B------:R-:W-:Y:S02]  /*e1f0*/  PRMT R15, R60, 0x7773, RZ ;  /* 0x000077733c0f7816 */ /* 0x000fe400000000ff */
[-C--:B------:R-:W-:Y:S01]  /*e200*/  LEA.HI.X.SX32 R129, R129, R134.reuse, 0x1, P5 ;  /* 0x0000008681817211 */ /* 0x080fe200028f0eff */
[----:B------:R3:W-:Y:S01]  /*e210*/  STG.E.U8 desc[UR22][R124.64], R17 ;  /* 0x000000117c007986 */ /* 0x0007e2000c101116 */
[-C--:B------:R-:W-:Y:S02]  /*e220*/  LEA.HI.X.SX32 R131, R131, R134.reuse, 0x1, P2 ;  /* 0x0000008683837211 */ /* 0x080fe400010f0eff */
[----:B------:R-:W-:Y:S01]  /*e230*/  PRMT R11, R62, 0x7773, RZ ;  /* 0x000077733e0b7816 */ /* 0x000fe200000000ff */
[----:B------:R3:W-:Y:S01]  /*e240*/  STG.E.U8 desc[UR22][R126.64], R15 ;  /* 0x0000000f7e007986 */ /* 0x0007e2000c101116 */
[----:B------:R-:W-:-:S02]  /*e250*/  LEA.HI.X.SX32 R229, R229, R134, 0x1, P3 ;  /* 0x00000086e5e57211 */ /* 0x000fc400018f0eff */
[----:B--2---:R-:W-:Y:S01]  /*e260*/  FSEL R7, R2, -INF , P1 ;  /* 0xff80000002077808 */ /* 0x004fe20000800000 */
[----:B------:R3:W-:Y:S01]  /*e270*/  STG.E.U8 desc[UR22][R128.64], R13 ;  /* 0x0000000d80007986 */ /* 0x0007e2000c101116 */
[----:B------:R-:W-:Y:S02]  /*e280*/  FSEL R6, R5, -INF , P0 ;  /* 0xff80000005067808 */ /* 0x000fe40000000000 */
[----:B-1----:R-:W-:Y:S01]  /*e290*/  IADD3 R2, P0, P1, R25, UR5, R32 ;  /* 0x0000000519027c10 */ /* 0x002fe2000f91e020 */
[----:B------:R3:W-:Y:S01]  /*e2a0*/  STG.E.U8 desc[UR22][R130.64], R11 ;  /* 0x0000000b82007986 */ /* 0x0007e2000c101116 */
[----:B------:R-:W-:Y:S01]  /*e2b0*/  FFMA R4, R7, 0.69314718246459960938, R4 ;  /* 0x3f31721807047823 */ /* 0x000fe20000000004 */
[----:B------:R-:W-:Y:S02]  /*e2c0*/  IMAD.SHL.U32 R7, R152, 0x2, RZ ;  /* 0x0000000298077824 */ /* 0x000fe400078e00ff */
[----:B------:R-:W-:Y:S01]  /*e2d0*/  FFMA R5, R6, 0.69314718246459960938, R3 ;  /* 0x3f31721806057823 */ /* 0x000fe20000000003 */
[----:B------:R3:W-:Y:S01]  /*e2e0*/  STG.E.U8 desc[UR22][R228.64], R9 ;  /* 0x00000009e4007986 */ /* 0x0007e2000c101116 */
[----:B------:R-:W-:Y:S01]  /*e2f0*/  UIMAD.WIDE UR4, UR4, 0x4, URZ ;  /* 0x00000004040478a5 */ /* 0x000fe2000f8e023f */
[----:B------:R-:W-:Y:S01]  /*e300*/  IMAD.HI R6, R154, 0x4, RZ ;  /* 0x000000049a067827 */ /* 0x000fe200078e02ff */
[----:B------:R-:W-:Y:S01]  /*e310*/  LOP3.LUT R7, R7, 0x1f8, RZ, 0xc0, !PT ;  /* 0x000001f807077812 */ /* 0x000fe200078ec0ff */
[----:B------:R-:W-:Y:S03]  /*e320*/  BAR.SYNC.DEFER_BLOCKING 0x0 ;  /* 0x0000000000007b1d */ /* 0x000fe60000010000 */
[----:B------:R-:W-:-:S03]  /*e330*/  IADD3.X R3, R6, UR5, R33, P0, P1 ;  /* 0x0000000506037c10 */ /* 0x000fc600087e2421 */
[----:B------:R3:W-:Y:S02]  /*e340*/  STS.64 [R7+UR21], R4 ;  /* 0x0000000407007988 */ /* 0x0007e40008000a15 */
[----:B------:R-:W-:Y:S06]  /*e350*/  BAR.SYNC.DEFER_BLOCKING 0x0 ;  /* 0x0000000000007b1d */ /* 0x000fec0000010000 */
[----:B------:R-:W-:Y:S05]  /*e360*/  @P6 EXIT ;  /* 0x000000000000694d */ /* 0x000fea0003800000 */
[----:B---3--:R-:W0:Y:S04]  /*e370*/  LDS R5, [R0] ;  /* 0x0000000000057984 */ /* 0x008e280000000800 */
[----:B0-----:R-:W-:Y:S01]  /*e380*/  STG.E desc[UR22][R2.64], R5 ;  /* 0x0000000502007986 */ /* 0x001fe2000c101916 */
[----:B------:R-:W-:Y:S05]  /*e390*/  EXIT ;  /* 0x000000000000794d */ /* 0x000fea0003800000 */
.L_x_2:
[----:B------:R-:W-:-:S00]  /*e3a0*/  BRA `(.L_x_2) ;  /* 0xfffffffc00fc7947 */ /* 0x000fc0000383ffff */
[----:B------:R-:W-:-:S00]  /*e3b0*/  NOP ;  /* 0x0000000000007918 */ /* 0x000fc00000000000 */
        /* <DEDUP_REMOVED lines=12> */
.L_x_3:


//--------------------- .nv.global.init           --------------------------
	.section	.nv.global.init,"aw",@progbits
.nv.global.init:
	.type		_$_str,@object
	.size		_$_str,(.L_0 - _$_str)
_$_str:
        /*0000*/ 	.byte	0x5f, 0x5f, 0x43, 0x55, 0x44, 0x41, 0x5f, 0x46, 0x54, 0x5a, 0x00
.L_0:


//--------------------- .nv.shared.attn_fwd       --------------------------
	.section	.nv.shared.attn_fwd,"aw",@nobits
	.sectionflags	@""
	.align	16
	.zero		1024


//--------------------- .nv.shared.reserved.0     --------------------------
	.section	.nv.shared.reserved.0,"aw",@nobits
	.weak		__nv_reservedSMEM_offset_0_alias
	.size		__nv_reservedSMEM_offset_0_alias, 0, 0
	.other		__nv_reservedSMEM_offset_0_alias,@"STO_CUDA_RESERVED_SHARED STV_DEFAULT"
__nv_reservedSMEM_offset_0_alias:
	.zero		0


//--------------------- .nv.constant0.attn_fwd    --------------------------
	.section	.nv.constant0.attn_fwd,"a",@progbits
	.sectionflags	@""
	.align	4
.nv.constant0.attn_fwd:
	.zero		664


//--------------------- SYMBOLS --------------------------

	.type		.nv.reservedSmem.offset0,@object
	.size		.nv.reservedSmem.offset0,0x4
